//
// Generated by NVIDIA NVVM Compiler
//
// Compiler Build ID: CL-36424714
// Cuda compilation tools, release 13.0, V13.0.88
// Based on NVVM 20.0.0
//

.version 9.0
.target sm_100
.address_size 64

	// .globl	_Z10ncc_kernelPKhiiS0_iiffPf

.visible .entry _Z10ncc_kernelPKhiiS0_iiffPf(
	.param .u64 .ptr .align 1 _Z10ncc_kernelPKhiiS0_iiffPf_param_0,
	.param .u32 _Z10ncc_kernelPKhiiS0_iiffPf_param_1,
	.param .u32 _Z10ncc_kernelPKhiiS0_iiffPf_param_2,
	.param .u64 .ptr .align 1 _Z10ncc_kernelPKhiiS0_iiffPf_param_3,
	.param .u32 _Z10ncc_kernelPKhiiS0_iiffPf_param_4,
	.param .u32 _Z10ncc_kernelPKhiiS0_iiffPf_param_5,
	.param .f32 _Z10ncc_kernelPKhiiS0_iiffPf_param_6,
	.param .f32 _Z10ncc_kernelPKhiiS0_iiffPf_param_7,
	.param .u64 .ptr .align 1 _Z10ncc_kernelPKhiiS0_iiffPf_param_8
)
{
	.reg .pred 	%p<16>;
	.reg .b16 	%rs<31>;
	.reg .b32 	%r<54>;
	.reg .b32 	%f<158>;
	.reg .b64 	%rd<38>;

	ld.param.u64 	%rd7, [_Z10ncc_kernelPKhiiS0_iiffPf_param_0];
	ld.param.u32 	%r21, [_Z10ncc_kernelPKhiiS0_iiffPf_param_1];
	ld.param.u32 	%r24, [_Z10ncc_kernelPKhiiS0_iiffPf_param_2];
	ld.param.u64 	%rd8, [_Z10ncc_kernelPKhiiS0_iiffPf_param_3];
	ld.param.u32 	%r22, [_Z10ncc_kernelPKhiiS0_iiffPf_param_4];
	ld.param.u32 	%r23, [_Z10ncc_kernelPKhiiS0_iiffPf_param_5];
	ld.param.f32 	%f48, [_Z10ncc_kernelPKhiiS0_iiffPf_param_6];
	ld.param.f32 	%f49, [_Z10ncc_kernelPKhiiS0_iiffPf_param_7];
	cvta.to.global.u64 	%rd1, %rd8;
	cvta.to.global.u64 	%rd2, %rd7;
	mov.u32 	%r26, %ctaid.x;
	mov.u32 	%r27, %ntid.x;
	mov.u32 	%r28, %tid.x;
	mad.lo.s32 	%r1, %r26, %r27, %r28;
	mov.u32 	%r29, %ctaid.y;
	mov.u32 	%r30, %ntid.y;
	mov.u32 	%r31, %tid.y;
	mad.lo.s32 	%r2, %r29, %r30, %r31;
	add.s32 	%r32, %r22, %r1;
	setp.gt.s32 	%p1, %r32, %r21;
	add.s32 	%r33, %r23, %r2;
	setp.gt.s32 	%p2, %r33, %r24;
	or.pred  	%p3, %p1, %p2;
	@%p3 bra 	$L__BB0_18;
	mov.f32 	%f151, 0f00000000;
	min.s32 	%r35, %r23, %r22;
	setp.lt.s32 	%p4, %r35, 1;
	mov.f32 	%f152, %f151;
	mov.f32 	%f153, %f151;
	@%p4 bra 	$L__BB0_15;
	and.b32  	%r3, %r22, 7;
	and.b32  	%r4, %r22, 3;
	and.b32  	%r5, %r22, 2147483640;
	and.b32  	%r6, %r22, 1;
	neg.s32 	%r7, %r5;
	mov.f32 	%f153, 0f00000000;
	mov.b32 	%r48, 0;
	mov.f32 	%f152, %f153;
	mov.f32 	%f151, %f153;
$L__BB0_3:
	setp.lt.u32 	%p5, %r22, 8;
	add.s32 	%r38, %r48, %r2;
	mad.lo.s32 	%r9, %r38, %r21, %r1;
	mul.lo.s32 	%r10, %r48, %r22;
	mov.b32 	%r52, 0;
	@%p5 bra 	$L__BB0_6;
	cvt.u64.u32 	%rd9, %r10;
	add.s64 	%rd10, %rd1, %rd9;
	add.s64 	%rd37, %rd10, 3;
	mov.u32 	%r49, %r9;
	mov.u32 	%r50, %r7;
$L__BB0_5:
	.pragma "nounroll";
	cvt.s64.s32 	%rd11, %r49;
	add.s64 	%rd12, %rd2, %rd11;
	ld.global.u8 	%rs1, [%rd12];
	cvt.rn.f32.u16 	%f53, %rs1;
	ld.global.u8 	%rs2, [%rd37+-3];
	cvt.rn.f32.u16 	%f54, %rs2;
	add.f32 	%f55, %f151, %f53;
	fma.rn.f32 	%f56, %f53, %f53, %f152;
	fma.rn.f32 	%f57, %f53, %f54, %f153;
	ld.global.u8 	%rs3, [%rd12+1];
	cvt.rn.f32.u16 	%f58, %rs3;
	ld.global.u8 	%rs4, [%rd37+-2];
	cvt.rn.f32.u16 	%f59, %rs4;
	add.f32 	%f60, %f55, %f58;
	fma.rn.f32 	%f61, %f58, %f58, %f56;
	fma.rn.f32 	%f62, %f58, %f59, %f57;
	ld.global.u8 	%rs5, [%rd12+2];
	cvt.rn.f32.u16 	%f63, %rs5;
	ld.global.u8 	%rs6, [%rd37+-1];
	cvt.rn.f32.u16 	%f64, %rs6;
	add.f32 	%f65, %f60, %f63;
	fma.rn.f32 	%f66, %f63, %f63, %f61;
	fma.rn.f32 	%f67, %f63, %f64, %f62;
	ld.global.u8 	%rs7, [%rd12+3];
	cvt.rn.f32.u16 	%f68, %rs7;
	ld.global.u8 	%rs8, [%rd37];
	cvt.rn.f32.u16 	%f69, %rs8;
	add.f32 	%f70, %f65, %f68;
	fma.rn.f32 	%f71, %f68, %f68, %f66;
	fma.rn.f32 	%f72, %f68, %f69, %f67;
	ld.global.u8 	%rs9, [%rd12+4];
	cvt.rn.f32.u16 	%f73, %rs9;
	ld.global.u8 	%rs10, [%rd37+1];
	cvt.rn.f32.u16 	%f74, %rs10;
	add.f32 	%f75, %f70, %f73;
	fma.rn.f32 	%f76, %f73, %f73, %f71;
	fma.rn.f32 	%f77, %f73, %f74, %f72;
	ld.global.u8 	%rs11, [%rd12+5];
	cvt.rn.f32.u16 	%f78, %rs11;
	ld.global.u8 	%rs12, [%rd37+2];
	cvt.rn.f32.u16 	%f79, %rs12;
	add.f32 	%f80, %f75, %f78;
	fma.rn.f32 	%f81, %f78, %f78, %f76;
	fma.rn.f32 	%f82, %f78, %f79, %f77;
	ld.global.u8 	%rs13, [%rd12+6];
	cvt.rn.f32.u16 	%f83, %rs13;
	ld.global.u8 	%rs14, [%rd37+3];
	cvt.rn.f32.u16 	%f84, %rs14;
	add.f32 	%f85, %f80, %f83;
	fma.rn.f32 	%f86, %f83, %f83, %f81;
	fma.rn.f32 	%f87, %f83, %f84, %f82;
	ld.global.u8 	%rs15, [%rd12+7];
	cvt.rn.f32.u16 	%f88, %rs15;
	ld.global.u8 	%rs16, [%rd37+4];
	cvt.rn.f32.u16 	%f89, %rs16;
	add.f32 	%f151, %f85, %f88;
	fma.rn.f32 	%f152, %f88, %f88, %f86;
	fma.rn.f32 	%f153, %f88, %f89, %f87;
	add.s32 	%r50, %r50, 8;
	add.s32 	%r49, %r49, 8;
	add.s64 	%rd37, %rd37, 8;
	setp.ne.s32 	%p6, %r50, 0;
	mov.u32 	%r52, %r5;
	@%p6 bra 	$L__BB0_5;
$L__BB0_6:
	setp.eq.s32 	%p7, %r3, 0;
	@%p7 bra 	$L__BB0_14;
	add.s32 	%r39, %r3, -1;
	setp.lt.u32 	%p8, %r39, 3;
	@%p8 bra 	$L__BB0_9;
	add.s32 	%r40, %r9, %r52;
	add.s32 	%r41, %r52, %r10;
	cvt.s64.s32 	%rd13, %r40;
	add.s64 	%rd14, %rd2, %rd13;
	ld.global.u8 	%rs17, [%rd14];
	cvt.rn.f32.u16 	%f91, %rs17;
	cvt.u64.u32 	%rd15, %r41;
	add.s64 	%rd16, %rd1, %rd15;
	ld.global.u8 	%rs18, [%rd16];
	cvt.rn.f32.u16 	%f92, %rs18;
	add.f32 	%f93, %f151, %f91;
	fma.rn.f32 	%f94, %f91, %f91, %f152;
	fma.rn.f32 	%f95, %f91, %f92, %f153;
	ld.global.u8 	%rs19, [%rd14+1];
	cvt.rn.f32.u16 	%f96, %rs19;
	cvt.u64.u32 	%rd17, %r10;
	cvt.u64.u32 	%rd18, %r52;
	add.s64 	%rd19, %rd18, %rd17;
	add.s64 	%rd20, %rd1, %rd19;
	ld.global.u8 	%rs20, [%rd20+1];
	cvt.rn.f32.u16 	%f97, %rs20;
	add.f32 	%f98, %f93, %f96;
	fma.rn.f32 	%f99, %f96, %f96, %f94;
	fma.rn.f32 	%f100, %f96, %f97, %f95;
	ld.global.u8 	%rs21, [%rd14+2];
	cvt.rn.f32.u16 	%f101, %rs21;
	ld.global.u8 	%rs22, [%rd20+2];
	cvt.rn.f32.u16 	%f102, %rs22;
	add.f32 	%f103, %f98, %f101;
	fma.rn.f32 	%f104, %f101, %f101, %f99;
	fma.rn.f32 	%f105, %f101, %f102, %f100;
	ld.global.u8 	%rs23, [%rd14+3];
	cvt.rn.f32.u16 	%f106, %rs23;
	ld.global.u8 	%rs24, [%rd20+3];
	cvt.rn.f32.u16 	%f107, %rs24;
	add.f32 	%f151, %f103, %f106;
	fma.rn.f32 	%f152, %f106, %f106, %f104;
	fma.rn.f32 	%f153, %f106, %f107, %f105;
	add.s32 	%r52, %r52, 4;
$L__BB0_9:
	setp.eq.s32 	%p9, %r4, 0;
	@%p9 bra 	$L__BB0_14;
	setp.eq.s32 	%p10, %r4, 1;
	@%p10 bra 	$L__BB0_12;
	add.s32 	%r42, %r9, %r52;
	add.s32 	%r43, %r52, %r10;
	cvt.s64.s32 	%rd21, %r42;
	add.s64 	%rd22, %rd2, %rd21;
	ld.global.u8 	%rs25, [%rd22];
	cvt.rn.f32.u16 	%f109, %rs25;
	cvt.u64.u32 	%rd23, %r43;
	add.s64 	%rd24, %rd1, %rd23;
	ld.global.u8 	%rs26, [%rd24];
	cvt.rn.f32.u16 	%f110, %rs26;
	add.f32 	%f111, %f151, %f109;
	fma.rn.f32 	%f112, %f109, %f109, %f152;
	fma.rn.f32 	%f113, %f109, %f110, %f153;
	ld.global.u8 	%rs27, [%rd22+1];
	cvt.rn.f32.u16 	%f114, %rs27;
	cvt.u64.u32 	%rd25, %r10;
	cvt.u64.u32 	%rd26, %r52;
	add.s64 	%rd27, %rd26, %rd25;
	add.s64 	%rd28, %rd1, %rd27;
	ld.global.u8 	%rs28, [%rd28+1];
	cvt.rn.f32.u16 	%f115, %rs28;
	add.f32 	%f151, %f111, %f114;
	fma.rn.f32 	%f152, %f114, %f114, %f112;
	fma.rn.f32 	%f153, %f114, %f115, %f113;
	add.s32 	%r52, %r52, 2;
$L__BB0_12:
	setp.eq.s32 	%p11, %r6, 0;
	@%p11 bra 	$L__BB0_14;
	add.s32 	%r44, %r9, %r52;
	add.s32 	%r45, %r52, %r10;
	cvt.s64.s32 	%rd29, %r44;
	add.s64 	%rd30, %rd2, %rd29;
	ld.global.u8 	%rs29, [%rd30];
	cvt.rn.f32.u16 	%f116, %rs29;
	cvt.u64.u32 	%rd31, %r45;
	add.s64 	%rd32, %rd1, %rd31;
	ld.global.u8 	%rs30, [%rd32];
	cvt.rn.f32.u16 	%f117, %rs30;
	add.f32 	%f151, %f151, %f116;
	fma.rn.f32 	%f152, %f116, %f116, %f152;
	fma.rn.f32 	%f153, %f116, %f117, %f153;
$L__BB0_14:
	add.s32 	%r48, %r48, 1;
	setp.ne.s32 	%p12, %r48, %r23;
	@%p12 bra 	$L__BB0_3;
$L__BB0_15:
	mul.lo.s32 	%r46, %r23, %r22;
	cvt.rn.f32.s32 	%f43, %r46;
	div.rn.f32 	%f44, %f151, %f43;
	div.rn.f32 	%f119, %f152, %f43;
	mul.f32 	%f120, %f44, %f44;
	sub.f32 	%f45, %f119, %f120;
	setp.leu.f32 	%p13, %f45, 0f3727C5AC;
	setp.leu.f32 	%p14, %f49, 0f3727C5AC;
	mov.f32 	%f157, 0f00000000;
	or.pred  	%p15, %p14, %p13;
	@%p15 bra 	$L__BB0_17;
	mul.f32 	%f121, %f44, %f43;
	mul.f32 	%f122, %f48, %f121;
	sub.f32 	%f123, %f153, %f122;
	mul.f32 	%f124, %f49, %f45;
	sqrt.rn.f32 	%f125, %f124;
	mul.f32 	%f126, %f125, %f43;
	div.rn.f32 	%f157, %f123, %f126;
$L__BB0_17:
	ld.param.u64 	%rd36, [_Z10ncc_kernelPKhiiS0_iiffPf_param_8];
	mad.lo.s32 	%r47, %r21, %r2, %r1;
	cvta.to.global.u64 	%rd33, %rd36;
	mul.wide.s32 	%rd34, %r47, 4;
	add.s64 	%rd35, %rd33, %rd34;
	st.global.f32 	[%rd35], %f157;
$L__BB0_18:
	ret;

}


// ===== COMPILED SASS (sm_100) =====

	.target	sm_100

	.elftype	@"ET_EXEC"


//--------------------- .note.nv.tkinfo           --------------------------
	.section	.note.nv.tkinfo,"",@"SHT_NOTE"
	.sectionflags	@"SHF_NOTE_NV_TKINFO"
	.tkinfo
        /*0018*/ 	.word	0x00000002
        /*0030*/ 	.string	""
        /*0030*/ 	.string	"ptxas"
        /*0030*/ 	.string	"Cuda compilation tools, release 13.0, V13.0.88"
        /*0030*/ 	.string	"Build cuda_13.0.r13.0/compiler.36424714_0"
        /*0030*/ 	.string	"-arch sm_100 -m 64 "



//--------------------- .note.nv.cuinfo           --------------------------
	.section	.note.nv.cuinfo,"",@"SHT_NOTE"
	.sectionflags	@"SHF_NOTE_NV_CUINFO"
        /*0018*/ 	.short	0x0002
        /*001a*/ 	.short	0x0064
        /*001c*/ 	.short	0x0082
	.zero		2


//--------------------- .nv.info                  --------------------------
	.section	.nv.info,"",@"SHT_CUDA_INFO"
	.align	4


	//----- nvinfo : EIATTR_REGCOUNT
	.align		4
        /*0000*/ 	.byte	0x04, 0x2f
        /*0002*/ 	.short	(.L_1 - .L_0)
	.align		4
.L_0:
        /*0004*/ 	.word	index@(_Z10ncc_kernelPKhiiS0_iiffPf)
        /*0008*/ 	.word	0x0000001f


	//----- nvinfo : EIATTR_FRAME_SIZE
	.align		4
.L_1:
        /*000c*/ 	.byte	0x04, 0x11
        /*000e*/ 	.short	(.L_3 - .L_2)
	.align		4
.L_2:
        /*0010*/ 	.word	index@($__internal_1_$__cuda_sm3x_div_rn_noftz_f32_slowpath)
        /*0014*/ 	.word	0x00000000


	//----- nvinfo : EIATTR_FRAME_SIZE
	.align		4
.L_3:
        /*0018*/ 	.byte	0x04, 0x11
        /*001a*/ 	.short	(.L_5 - .L_4)
	.align		4
.L_4:
        /*001c*/ 	.word	index@($__internal_0_$__cuda_sm20_sqrt_rn_f32_slowpath)
        /*0020*/ 	.word	0x00000000


	//----- nvinfo : EIATTR_FRAME_SIZE
	.align		4
.L_5:
        /*0024*/ 	.byte	0x04, 0x11
        /*0026*/ 	.short	(.L_7 - .L_6)
	.align		4
.L_6:
        /*0028*/ 	.word	index@(_Z10ncc_kernelPKhiiS0_iiffPf)
        /*002c*/ 	.word	0x00000000


	//----- nvinfo : EIATTR_MIN_STACK_SIZE
	.align		4
.L_7:
        /*0030*/ 	.byte	0x04, 0x12
        /*0032*/ 	.short	(.L_9 - .L_8)
	.align		4
.L_8:
        /*0034*/ 	.word	index@(_Z10ncc_kernelPKhiiS0_iiffPf)
        /*0038*/ 	.word	0x00000000
.L_9:


//--------------------- .nv.compat                --------------------------
	.section	.nv.compat,"",@"SHT_CUDA_COMPAT_INFO"
	.align	4
        /*0000*/ 	.byte	0x02, 0x09, 0x00, 0x00, 0x02, 0x02, 0x01, 0x00, 0x02, 0x05, 0x05, 0x00, 0x03, 0x07, 0x01, 0x01
        /*0010*/ 	.byte	0x02, 0x03, 0x00, 0x00, 0x02, 0x06, 0x01, 0x00, 0x04, 0x0b, 0x08, 0x00, 0x01, 0x00, 0x00, 0x00
        /*0020*/ 	.byte	0x00, 0x00, 0x00, 0x00


//--------------------- .nv.info._Z10ncc_kernelPKhiiS0_iiffPf --------------------------
	.section	.nv.info._Z10ncc_kernelPKhiiS0_iiffPf,"",@"SHT_CUDA_INFO"
	.sectionflags	@""
	.align	4


	//----- nvinfo : EIATTR_CUDA_API_VERSION
	.align		4
        /*0000*/ 	.byte	0x04, 0x37
        /*0002*/ 	.short	(.L_11 - .L_10)
.L_10:
        /*0004*/ 	.word	0x00000082


	//----- nvinfo : EIATTR_KPARAM_INFO
	.align		4
.L_11:
        /*0008*/ 	.byte	0x04, 0x17
        /*000a*/ 	.short	(.L_13 - .L_12)
.L_12:
        /*000c*/ 	.word	0x00000000
        /*0010*/ 	.short	0x0008
        /*0012*/ 	.short	0x0028
        /*0014*/ 	.byte	0x00, 0xf5, 0x21, 0x00


	//----- nvinfo : EIATTR_KPARAM_INFO
	.align		4
.L_13:
        /*0018*/ 	.byte	0x04, 0x17
        /*001a*/ 	.short	(.L_15 - .L_14)
.L_14:
        /*001c*/ 	.word	0x00000000
        /*0020*/ 	.short	0x0007
        /*0022*/ 	.short	0x0024
        /*0024*/ 	.byte	0x00, 0xf0, 0x11, 0x00


	//----- nvinfo : EIATTR_KPARAM_INFO
	.align		4
.L_15:
        /*0028*/ 	.byte	0x04, 0x17
        /*002a*/ 	.short	(.L_17 - .L_16)
.L_16:
        /*002c*/ 	.word	0x00000000
        /*0030*/ 	.short	0x0006
        /*0032*/ 	.short	0x0020
        /*0034*/ 	.byte	0x00, 0xf0, 0x11, 0x00


	//----- nvinfo : EIATTR_KPARAM_INFO
	.align		4
.L_17:
        /*0038*/ 	.byte	0x04, 0x17
        /*003a*/ 	.short	(.L_19 - .L_18)
.L_18:
        /*003c*/ 	.word	0x00000000
        /*0040*/ 	.short	0x0005
        /*0042*/ 	.short	0x001c
        /*0044*/ 	.byte	0x00, 0xf0, 0x11, 0x00


	//----- nvinfo : EIATTR_KPARAM_INFO
	.align		4
.L_19:
        /*0048*/ 	.byte	0x04, 0x17
        /*004a*/ 	.short	(.L_21 - .L_20)
.L_20:
        /*004c*/ 	.word	0x00000000
        /*0050*/ 	.short	0x0004
        /*0052*/ 	.short	0x0018
        /*0054*/ 	.byte	0x00, 0xf0, 0x11, 0x00


	//----- nvinfo : EIATTR_KPARAM_INFO
	.align		4
.L_21:
        /*0058*/ 	.byte	0x04, 0x17
        /*005a*/ 	.short	(.L_23 - .L_22)
.L_22:
        /*005c*/ 	.word	0x00000000
        /*0060*/ 	.short	0x0003
        /*0062*/ 	.short	0x0010
        /*0064*/ 	.byte	0x00, 0xf5, 0x21, 0x00


	//----- nvinfo : EIATTR_KPARAM_INFO
	.align		4
.L_23:
        /*0068*/ 	.byte	0x04, 0x17
        /*006a*/ 	.short	(.L_25 - .L_24)
.L_24:
        /*006c*/ 	.word	0x00000000
        /*0070*/ 	.short	0x0002
        /*0072*/ 	.short	0x000c
        /*0074*/ 	.byte	0x00, 0xf0, 0x11, 0x00


	//----- nvinfo : EIATTR_KPARAM_INFO
	.align		4
.L_25:
        /*0078*/ 	.byte	0x04, 0x17
        /*007a*/ 	.short	(.L_27 - .L_26)
.L_26:
        /*007c*/ 	.word	0x00000000
        /*0080*/ 	.short	0x0001
        /*0082*/ 	.short	0x0008
        /*0084*/ 	.byte	0x00, 0xf0, 0x11, 0x00


	//----- nvinfo : EIATTR_KPARAM_INFO
	.align		4
.L_27:
        /*0088*/ 	.byte	0x04, 0x17
        /*008a*/ 	.short	(.L_29 - .L_28)
.L_28:
        /*008c*/ 	.word	0x00000000
        /*0090*/ 	.short	0x0000
        /*0092*/ 	.short	0x0000
        /*0094*/ 	.byte	0x00, 0xf5, 0x21, 0x00


	//----- nvinfo : EIATTR_SPARSE_MMA_MASK
	.align		4
.L_29:
        /*0098*/ 	.byte	0x03, 0x50
        /*009a*/ 	.short	0x0000


	//----- nvinfo : EIATTR_MAXREG_COUNT
	.align		4
        /*009c*/ 	.byte	0x03, 0x1b
        /*009e*/ 	.short	0x00ff


	//----- nvinfo : EIATTR_MERCURY_ISA_VERSION
	.align		4
        /*00a0*/ 	.byte	0x03, 0x5f
        /*00a2*/ 	.short	0x0101


	//----- nvinfo : EIATTR_VRC_CTA_INIT_COUNT
	.align		4
        /*00a4*/ 	.byte	0x02, 0x4a
	.zero		1
	.zero		1


	//----- nvinfo : EIATTR_EXIT_INSTR_OFFSETS
	.align		4
        /*00a8*/ 	.byte	0x04, 0x1c
        /*00aa*/ 	.short	(.L_31 - .L_30)


	//   ....[0]....
.L_30:
        /*00ac*/ 	.word	0x000000f0


	//   ....[1]....
        /*00b0*/ 	.word	0x00001220


	//----- nvinfo : EIATTR_CRS_STACK_SIZE
	.align		4
.L_31:
        /*00b4*/ 	.byte	0x04, 0x1e
        /*00b6*/ 	.short	(.L_33 - .L_32)
.L_32:
        /*00b8*/ 	.word	0x00000000


	//----- nvinfo : EIATTR_CBANK_PARAM_SIZE
	.align		4
.L_33:
        /*00bc*/ 	.byte	0x03, 0x19
        /*00be*/ 	.short	0x0030


	//----- nvinfo : EIATTR_PARAM_CBANK
	.align		4
        /*00c0*/ 	.byte	0x04, 0x0a
        /*00c2*/ 	.short	(.L_35 - .L_34)
	.align		4
.L_34:
        /*00c4*/ 	.word	index@(.nv.constant0._Z10ncc_kernelPKhiiS0_iiffPf)
        /*00c8*/ 	.short	0x0380
        /*00ca*/ 	.short	0x0030


	//----- nvinfo : EIATTR_SW_WAR
	.align		4
.L_35:
        /*00cc*/ 	.byte	0x04, 0x36
        /*00ce*/ 	.short	(.L_37 - .L_36)
.L_36:
        /*00d0*/ 	.word	0x00000008
.L_37:


//--------------------- .nv.callgraph             --------------------------
	.section	.nv.callgraph,"",@"SHT_CUDA_CALLGRAPH"
	.align	4
	.sectionentsize	8
	.align		4
        /*0000*/ 	.word	0x00000000
	.align		4
        /*0004*/ 	.word	0xffffffff
	.align		4
        /*0008*/ 	.word	0x00000000
	.align		4
        /*000c*/ 	.word	0xfffffffe
	.align		4
        /*0010*/ 	.word	0x00000000
	.align		4
        /*0014*/ 	.word	0xfffffffd
	.align		4
        /*0018*/ 	.word	0x00000000
	.align		4
        /*001c*/ 	.word	0xfffffffc


//--------------------- .text._Z10ncc_kernelPKhiiS0_iiffPf --------------------------
	.section	.text._Z10ncc_kernelPKhiiS0_iiffPf,"ax",@progbits
	.align	128
        .global         _Z10ncc_kernelPKhiiS0_iiffPf
        .type           _Z10ncc_kernelPKhiiS0_iiffPf,@function
        .size           _Z10ncc_kernelPKhiiS0_iiffPf,(.L_x_31 - _Z10ncc_kernelPKhiiS0_iiffPf)
        .other          _Z10ncc_kernelPKhiiS0_iiffPf,@"STO_CUDA_ENTRY STV_DEFAULT"
_Z10ncc_kernelPKhiiS0_iiffPf:
.text._Z10ncc_kernelPKhiiS0_iiffPf:
[----:B------:R-:W-:Y:S01]  /*0000*/  LDC R1, c[0x0][0x37c] ;  /* 0x0000df00ff017b82 */ /* 0x000fe20000000800 */
[----:B------:R-:W0:Y:S07]  /*0010*/  S2R R3, SR_TID.Y ;  /* 0x0000000000037919 */ /* 0x000e2e0000002200 */
[----:B------:R-:W1:Y:S01]  /*0020*/  LDC R7, c[0x0][0x360] ;  /* 0x0000d800ff077b82 */ /* 0x000e620000000800 */
[----:B------:R-:W2:Y:S01]  /*0030*/  LDCU.64 UR6, c[0x0][0x398] ;  /* 0x00007300ff0677ac */ /* 0x000ea20008000a00 */
[----:B------:R-:W1:Y:S01]  /*0040*/  S2R R0, SR_TID.X ;  /* 0x0000000000007919 */ /* 0x000e620000002100 */
[----:B------:R-:W3:Y:S05]  /*0050*/  LDCU.64 UR8, c[0x0][0x388] ;  /* 0x00007100ff0877ac */ /* 0x000eea0008000a00 */
[----:B------:R-:W0:Y:S08]  /*0060*/  S2UR UR5, SR_CTAID.Y ;  /* 0x00000000000579c3 */ /* 0x000e300000002600 */
[----:B------:R-:W0:Y:S08]  /*0070*/  LDC R6, c[0x0][0x364] ;  /* 0x0000d900ff067b82 */ /* 0x000e300000000800 */
[----:B------:R-:W1:Y:S01]  /*0080*/  S2UR UR4, SR_CTAID.X ;  /* 0x00000000000479c3 */ /* 0x000e620000002500 */
[----:B0-----:R-:W-:-:S04]  /*0090*/  IMAD R6, R6, UR5, R3 ;  /* 0x0000000506067c24 */ /* 0x001fc8000f8e0203 */
[----:B--2---:R-:W-:Y:S02]  /*00a0*/  VIADD R2, R6, UR7 ;  /* 0x0000000706027c36 */ /* 0x004fe40008000000 */
[----:B-1----:R-:W-:-:S03]  /*00b0*/  IMAD R7, R7, UR4, R0 ;  /* 0x0000000407077c24 */ /* 0x002fc6000f8e0200 */
[----:B---3--:R-:W-:Y:S01]  /*00c0*/  ISETP.GT.AND P0, PT, R2, UR9, PT ;  /* 0x0000000902007c0c */ /* 0x008fe2000bf04270 */
[----:B------:R-:W-:-:S05]  /*00d0*/  VIADD R0, R7, UR6 ;  /* 0x0000000607007c36 */ /* 0x000fca0008000000 */
[----:B------:R-:W-:-:S13]  /*00e0*/  ISETP.GT.OR P0, PT, R0, UR8, P0 ;  /* 0x0000000800007c0c */ /* 0x000fda0008704670 */
[----:B------:R-:W-:Y:S05]  /*00f0*/  @P0 EXIT ;  /* 0x000000000000094d */ /* 0x000fea0003800000 */
[----:B------:R-:W-:Y:S01]  /*0100*/  UISETP.LT.AND UP0, UPT, UR6, UR7, UPT ;  /* 0x000000070600728c */ /* 0x000fe2000bf01270 */
[----:B------:R-:W-:Y:S01]  /*0110*/  HFMA2 R11, -RZ, RZ, 0, 0 ;  /* 0x00000000ff0b7431 */ /* 0x000fe200000001ff */
[----:B------:R-:W-:Y:S01]  /*0120*/  CS2R R8, SRZ ;  /* 0x0000000000087805 */ /* 0x000fe2000001ff00 */
[----:B------:R-:W0:Y:S01]  /*0130*/  LDCU.64 UR18, c[0x0][0x358] ;  /* 0x00006b00ff1277ac */ /* 0x000e220008000a00 */
[----:B------:R-:W-:-:S04]  /*0140*/  USEL UR4, UR6, UR7, UP0 ;  /* 0x0000000706047287 */ /* 0x000fc80008000000 */
[----:B------:R-:W-:-:S09]  /*0150*/  UISETP.GE.AND UP0, UPT, UR4, 0x1, UPT ;  /* 0x000000010400788c */ /* 0x000fd2000bf06270 */
[----:B------:R-:W-:Y:S05]  /*0160*/  BRA.U !UP0, `(.L_x_0) ;  /* 0x0000000d08007547 */ /* 0x000fea000b800000 */
[----:B------:R-:W-:Y:S01]  /*0170*/  ULOP3.LUT UR9, UR6, 0x7ffffff8, URZ, 0xc0, !UPT ;  /* 0x7ffffff806097892 */ /* 0x000fe2000f8ec0ff */
[----:B------:R-:W-:Y:S01]  /*0180*/  CS2R R8, SRZ ;  /* 0x0000000000087805 */ /* 0x000fe2000001ff00 */
[----:B------:R-:W-:Y:S01]  /*0190*/  IMAD.MOV.U32 R11, RZ, RZ, RZ ;  /* 0x000000ffff0b7224 */ /* 0x000fe200078e00ff */
[----:B------:R-:W-:Y:S02]  /*01a0*/  ULOP3.LUT UR15, UR6, 0x7, URZ, 0xc0, !UPT ;  /* 0x00000007060f7892 */ /* 0x000fe4000f8ec0ff */
[----:B------:R-:W-:Y:S02]  /*01b0*/  ULOP3.LUT UR8, UR6, 0x3, URZ, 0xc0, !UPT ;  /* 0x0000000306087892 */ /* 0x000fe4000f8ec0ff */
[----:B------:R-:W-:Y:S01]  /*01c0*/  UIADD3 UR13, UPT, UPT, -UR9, URZ, URZ ;  /* 0x000000ff090d7290 */ /* 0x000fe2000fffe1ff */
[----:B------:R-:W-:-:S11]  /*01d0*/  UMOV UR4, URZ ;  /* 0x000000ff00047c82 */ /* 0x000fd60008000000 */
.L_x_6:
[----:B------:R-:W1:Y:S01]  /*01e0*/  LDCU.64 UR6, c[0x0][0x398] ;  /* 0x00007300ff0677ac */ /* 0x000e620008000a00 */
[----:B------:R-:W-:Y:S01]  /*01f0*/  VIADD R10, R6, UR4 ;  /* 0x00000004060a7c36 */ /* 0x000fe20008000000 */
[----:B------:R-:W2:Y:S01]  /*0200*/  LDCU UR5, c[0x0][0x388] ;  /* 0x00007100ff0577ac */ /* 0x000ea20008000800 */
[----:B-1----:R-:W-:Y:S02]  /*0210*/  UISETP.GE.U32.AND UP1, UPT, UR6, 0x8, UPT ;  /* 0x000000080600788c */ /* 0x002fe4000bf26070 */
[----:B------:R-:W-:Y:S02]  /*0220*/  UIMAD UR14, UR4, UR6, URZ ;  /* 0x00000006040e72a4 */ /* 0x000fe4000f8e02ff */
[----:B------:R-:W-:Y:S01]  /*0230*/  UIADD3 UR4, UPT, UPT, UR4, 0x1, URZ ;  /* 0x0000000104047890 */ /* 0x000fe2000fffe0ff */
[----:B--2---:R-:W-:Y:S01]  /*0240*/  IMAD R10, R10, UR5, R7 ;  /* 0x000000050a0a7c24 */ /* 0x004fe2000f8e0207 */
[----:B------:R-:W-:Y:S02]  /*0250*/  UMOV UR5, URZ ;  /* 0x000000ff00057c82 */ /* 0x000fe40008000000 */
[----:B------:R-:W-:Y:S01]  /*0260*/  UISETP.NE.AND UP0, UPT, UR4, UR7, UPT ;  /* 0x000000070400728c */ /* 0x000fe2000bf05270 */
[----:B------:R-:W-:Y:S10]  /*0270*/  BRA.U !UP1, `(.L_x_1) ;  /* 0x0000000509287547 */ /* 0x000ff4000b800000 */
[----:B------:R-:W1:Y:S01]  /*0280*/  LDCU.64 UR10, c[0x0][0x390] ;  /* 0x00007200ff0a77ac */ /* 0x000e620008000a00 */
[----:B------:R-:W-:Y:S01]  /*0290*/  MOV R0, R10 ;  /* 0x0000000a00007202 */ /* 0x000fe20000000f00 */
[----:B------:R-:W2:Y:S01]  /*02a0*/  LDCU.64 UR16, c[0x0][0x380] ;  /* 0x00007000ff1077ac */ /* 0x000ea20008000a00 */
[----:B-1----:R-:W-:-:S04]  /*02b0*/  UIADD3 UR5, UP1, UPT, UR14, UR10, URZ ;  /* 0x0000000a0e057290 */ /* 0x002fc8000ff3e0ff */
[----:B------:R-:W-:-:S04]  /*02c0*/  UIADD3 UR5, UP2, UPT, UR5, 0x3, URZ ;  /* 0x0000000305057890 */ /* 0x000fc8000ff5e0ff */
[----:B------:R-:W-:Y:S02]  /*02d0*/  UIADD3.X UR10, UPT, UPT, URZ, URZ, UR11, UP2, UP1 ;  /* 0x000000ffff0a7290 */ /* 0x000fe400097e240b */
[----:B------:R-:W-:Y:S01]  /*02e0*/  IMAD.U32 R2, RZ, RZ, UR5 ;  /* 0x00000005ff027e24 */ /* 0x000fe2000f8e00ff */
[----:B------:R-:W-:-:S03]  /*02f0*/  UMOV UR5, UR13 ;  /* 0x0000000d00057c82 */ /* 0x000fc60008000000 */
[----:B--2---:R-:W-:-:S07]  /*0300*/  IMAD.U32 R3, RZ, RZ, UR10 ;  /* 0x0000000aff037e24 */ /* 0x004fce000f8e00ff */
.L_x_2:
[C---:B------:R-:W-:Y:S01]  /*0310*/  IADD3 R4, P0, PT, R0.reuse, UR16, RZ ;  /* 0x0000001000047c10 */ /* 0x040fe2000ff1e0ff */
[----:B0-----:R-:W2:Y:S03]  /*0320*/  LDG.E.U8 R27, desc[UR18][R2.64+-0x3] ;  /* 0xfffffd12021b7981 */ /* 0x001ea6000c1e1100 */
[----:B------:R-:W-:Y:S01]  /*0330*/  LEA.HI.X.SX32 R5, R0, UR17, 0x1, P0 ;  /* 0x0000001100057c11 */ /* 0x000fe200080f0eff */
[----:B------:R-:W3:Y:S04]  /*0340*/  LDG.E.U8 R23, desc[UR18][R2.64+-0x2] ;  /* 0xfffffe1202177981 */ /* 0x000ee8000c1e1100 */
[----:B------:R-:W4:Y:S04]  /*0350*/  LDG.E.U8 R26, desc[UR18][R4.64] ;  /* 0x00000012041a7981 */ /* 0x000f28000c1e1100 */
[----:B------:R-:W5:Y:S04]  /*0360*/  LDG.E.U8 R25, desc[UR18][R4.64+0x1] ;  /* 0x0000011204197981 */ /* 0x000f68000c1e1100 */
        /* <DEDUP_REMOVED lines=11> */
[----:B------:R0:W5:Y:S01]  /*0420*/  LDG.E.U8 R19, desc[UR18][R2.64+0x4] ;  /* 0x0000041202137981 */ /* 0x000162000c1e1100 */
[----:B------:R-:W-:-:S04]  /*0430*/  UIADD3 UR5, UPT, UPT, UR5, 0x8, URZ ;  /* 0x0000000805057890 */ /* 0x000fc8000fffe0ff */
[----:B------:R-:W-:Y:S01]  /*0440*/  UISETP.NE.AND UP1, UPT, UR5, URZ, UPT ;  /* 0x000000ff0500728c */ /* 0x000fe2000bf25270 */
[----:B------:R-:W-:Y:S01]  /*0450*/  VIADD R0, R0, 0x8 ;  /* 0x0000000800007836 */ /* 0x000fe20000000000 */
[----:B0-----:R-:W-:-:S04]  /*0460*/  IADD3 R2, P0, PT, R2, 0x8, RZ ;  /* 0x0000000802027810 */ /* 0x001fc80007f1e0ff */
[----:B------:R-:W-:Y:S02]  /*0470*/  IADD3.X R3, PT, PT, RZ, R3, RZ, P0, !PT ;  /* 0x00000003ff037210 */ /* 0x000fe400007fe4ff */
[----:B--2---:R-:W-:Y:S02]  /*0480*/  I2FP.F32.U32 R27, R27 ;  /* 0x0000001b001b7245 */ /* 0x004fe40000201000 */
[----:B----4-:R-:W-:Y:S02]  /*0490*/  I2FP.F32.U32 R26, R26 ;  /* 0x0000001a001a7245 */ /* 0x010fe40000201000 */
[----:B---3--:R-:W-:Y:S02]  /*04a0*/  I2FP.F32.U32 R23, R23 ;  /* 0x0000001700177245 */ /* 0x008fe40000201000 */
[----:B-----5:R-:W-:Y:S01]  /*04b0*/  I2FP.F32.U32 R25, R25 ;  /* 0x0000001900197245 */ /* 0x020fe20000201000 */
[C---:B------:R-:W-:Y:S01]  /*04c0*/  FFMA R8, R26.reuse, R27, R8 ;  /* 0x0000001b1a087223 */ /* 0x040fe20000000008 */
[C---:B------:R-:W-:Y:S01]  /*04d0*/  FADD R28, R26.reuse, R11 ;  /* 0x0000000b1a1c7221 */ /* 0x040fe20000000000 */
[----:B------:R-:W-:Y:S01]  /*04e0*/  FFMA R26, R26, R26, R9 ;  /* 0x0000001a1a1a7223 */ /* 0x000fe20000000009 */
[----:B------:R-:W-:Y:S01]  /*04f0*/  I2FP.F32.U32 R24, R24 ;  /* 0x0000001800187245 */ /* 0x000fe20000201000 */
[C---:B------:R-:W-:Y:S01]  /*0500*/  FFMA R23, R25.reuse, R23, R8 ;  /* 0x0000001719177223 */ /* 0x040fe20000000008 */
[----:B------:R-:W-:Y:S01]  /*0510*/  FADD R5, R28, R25 ;  /* 0x000000191c057221 */ /* 0x000fe20000000000 */
[----:B------:R-:W-:Y:S01]  /*0520*/  FFMA R9, R25, R25, R26 ;  /* 0x0000001919097223 */ /* 0x000fe2000000001a */
[----:B------:R-:W-:-:S02]  /*0530*/  I2FP.F32.U32 R20, R20 ;  /* 0x0000001400147245 */ /* 0x000fc40000201000 */
[----:B------:R-:W-:Y:S01]  /*0540*/  FADD R5, R5, R24 ;  /* 0x0000001805057221 */ /* 0x000fe20000000000 */
[C---:B------:R-:W-:Y:S01]  /*0550*/  FFMA R9, R24.reuse, R24, R9 ;  /* 0x0000001818097223 */ /* 0x040fe20000000009 */
[----:B------:R-:W-:Y:S01]  /*0560*/  I2FP.F32.U32 R11, R22 ;  /* 0x00000016000b7245 */ /* 0x000fe20000201000 */
[----:B------:R-:W-:Y:S01]  /*0570*/  FFMA R20, R24, R20, R23 ;  /* 0x0000001418147223 */ /* 0x000fe20000000017 */
[----:B------:R-:W-:Y:S02]  /*0580*/  I2FP.F32.U32 R4, R21 ;  /* 0x0000001500047245 */ /* 0x000fe40000201000 */
[----:B------:R-:W-:-:S03]  /*0590*/  I2FP.F32.U32 R16, R16 ;  /* 0x0000001000107245 */ /* 0x000fc60000201000 */
[----:B------:R-:W-:Y:S01]  /*05a0*/  FADD R5, R5, R4 ;  /* 0x0000000405057221 */ /* 0x000fe20000000000 */
[C---:B------:R-:W-:Y:S01]  /*05b0*/  FFMA R9, R4.reuse, R4, R9 ;  /* 0x0000000404097223 */ /* 0x040fe20000000009 */
[----:B------:R-:W-:Y:S01]  /*05c0*/  FFMA R11, R4, R11, R20 ;  /* 0x0000000b040b7223 */ /* 0x000fe20000000014 */
[----:B------:R-:W-:Y:S01]  /*05d0*/  I2FP.F32.U32 R4, R13 ;  /* 0x0000000d00047245 */ /* 0x000fe20000201000 */
[----:B------:R-:W-:Y:S01]  /*05e0*/  FADD R5, R5, R16 ;  /* 0x0000001005057221 */ /* 0x000fe20000000000 */
[C---:B------:R-:W-:Y:S01]  /*05f0*/  FFMA R9, R16.reuse, R16, R9 ;  /* 0x0000001010097223 */ /* 0x040fe20000000009 */
[----:B------:R-:W-:Y:S02]  /*0600*/  I2FP.F32.U32 R8, R15 ;  /* 0x0000000f00087245 */ /* 0x000fe40000201000 */
[----:B------:R-:W-:Y:S01]  /*0610*/  FFMA R4, R16, R4, R11 ;  /* 0x0000000410047223 */ /* 0x000fe2000000000b */
[----:B------:R-:W-:Y:S02]  /*0620*/  I2FP.F32.U32 R13, R14 ;  /* 0x0000000e000d7245 */ /* 0x000fe40000201000 */
[----:B------:R-:W-:Y:S01]  /*0630*/  FADD R5, R5, R8 ;  /* 0x0000000805057221 */ /* 0x000fe20000000000 */
[C---:B------:R-:W-:Y:S01]  /*0640*/  FFMA R9, R8.reuse, R8, R9 ;  /* 0x0000000808097223 */ /* 0x040fe20000000009 */
[----:B------:R-:W-:Y:S01]  /*0650*/  I2FP.F32.U32 R12, R12 ;  /* 0x0000000c000c7245 */ /* 0x000fe20000201000 */
[----:B------:R-:W-:Y:S01]  /*0660*/  FFMA R4, R8, R13, R4 ;  /* 0x0000000d08047223 */ /* 0x000fe20000000004 */
[----:B------:R-:W-:-:S03]  /*0670*/  I2FP.F32.U32 R11, R18 ;  /* 0x00000012000b7245 */ /* 0x000fc60000201000 */
[----:B------:R-:W-:Y:S01]  /*0680*/  FADD R5, R5, R12 ;  /* 0x0000000c05057221 */ /* 0x000fe20000000000 */
[C---:B------:R-:W-:Y:S01]  /*0690*/  FFMA R9, R12.reuse, R12, R9 ;  /* 0x0000000c0c097223 */ /* 0x040fe20000000009 */
[----:B------:R-:W-:Y:S01]  /*06a0*/  I2FP.F32.U32 R8, R17 ;  /* 0x0000001100087245 */ /* 0x000fe20000201000 */
[----:B------:R-:W-:Y:S01]  /*06b0*/  FFMA R4, R12, R11, R4 ;  /* 0x0000000b0c047223 */ /* 0x000fe20000000004 */
[----:B------:R-:W-:-:S03]  /*06c0*/  I2FP.F32.U32 R19, R19 ;  /* 0x0000001300137245 */ /* 0x000fc60000201000 */
[----:B------:R-:W-:Y:S01]  /*06d0*/  FADD R11, R5, R8 ;  /* 0x00000008050b7221 */ /* 0x000fe20000000000 */
[C---:B------:R-:W-:Y:S01]  /*06e0*/  FFMA R9, R8.reuse, R8, R9 ;  /* 0x0000000808097223 */ /* 0x040fe20000000009 */
[----:B------:R-:W-:Y:S01]  /*06f0*/  FFMA R8, R8, R19, R4 ;  /* 0x0000001308087223 */ /* 0x000fe20000000004 */
[----:B------:R-:W-:Y:S06]  /*0700*/  BRA.U UP1, `(.L_x_2) ;  /* 0xfffffffd01007547 */ /* 0x000fec000b83ffff */
[----:B------:R-:W-:-:S05]  /*0710*/  UMOV UR5, UR9 ;  /* 0x0000000900057c82 */ /* 0x000fca0008000000 */
.L_x_1:
[----:B------:R-:W-:-:S09]  /*0720*/  UISETP.NE.AND UP1, UPT, UR15, URZ, UPT ;  /* 0x000000ff0f00728c */ /* 0x000fd2000bf25270 */
[----:B------:R-:W-:Y:S05]  /*0730*/  BRA.U !UP1, `(.L_x_3) ;  /* 0x0000000509887547 */ /* 0x000fea000b800000 */
[----:B------:R-:W-:Y:S02]  /*0740*/  UIADD3 UR10, UPT, UPT, UR15, -0x1, URZ ;  /* 0xffffffff0f0a7890 */ /* 0x000fe4000fffe0ff */
[----:B------:R-:W-:Y:S02]  /*0750*/  UISETP.NE.AND UP1, UPT, UR8, URZ, UPT ;  /* 0x000000ff0800728c */ /* 0x000fe4000bf25270 */
[----:B------:R-:W-:-:S09]  /*0760*/  UISETP.GE.U32.AND UP2, UPT, UR10, 0x3, UPT ;  /* 0x000000030a00788c */ /* 0x000fd2000bf46070 */
[----:B------:R-:W-:Y:S05]  /*0770*/  BRA.U !UP2, `(.L_x_4) ;  /* 0x000000010aac7547 */ /* 0x000fea000b800000 */
[----:B------:R-:W1:Y:S01]  /*0780*/  LDCU.64 UR16, c[0x0][0x390] ;  /* 0x00007200ff1077ac */ /* 0x000e620008000a00 */
[----:B------:R-:W-:Y:S01]  /*0790*/  IADD3 R0, PT, PT, R10, UR5, RZ ;  /* 0x000000050a007c10 */ /* 0x000fe2000fffe0ff */
[----:B------:R-:W2:Y:S01]  /*07a0*/  LDCU.64 UR20, c[0x0][0x380] ;  /* 0x00007000ff1477ac */ /* 0x000ea20008000a00 */
[----:B------:R-:W-:-:S04]  /*07b0*/  UIADD3 UR10, UPT, UPT, UR14, UR5, URZ ;  /* 0x000000050e0a7290 */ /* 0x000fc8000fffe0ff */
[----:B-1----:R-:W-:Y:S02]  /*07c0*/  UIADD3 UR10, UP2, UPT, UR10, UR16, URZ ;  /* 0x000000100a0a7290 */ /* 0x002fe4000ff5e0ff */
[----:B------:R-:W-:Y:S02]  /*07d0*/  UIADD3 UR11, UP3, UP4, UR5, UR16, UR14 ;  /* 0x00000010050b7290 */ /* 0x000fe4000fc7e00e */
[----:B------:R-:W-:Y:S01]  /*07e0*/  UIADD3.X UR16, UPT, UPT, URZ, UR17, URZ, UP2, !UPT ;  /* 0x00000011ff107290 */ /* 0x000fe200097fe4ff */
[C---:B--2---:R-:W-:Y:S01]  /*07f0*/  IADD3 R4, P0, PT, R0.reuse, UR20, RZ ;  /* 0x0000001400047c10 */ /* 0x044fe2000ff1e0ff */
[----:B------:R-:W-:Y:S01]  /*0800*/  UIADD3.X UR12, UPT, UPT, URZ, UR17, URZ, UP3, UP4 ;  /* 0x00000011ff0c7290 */ /* 0x000fe20009fe84ff */
[----:B------:R-:W-:Y:S02]  /*0810*/  IMAD.U32 R12, RZ, RZ, UR10 ;  /* 0x0000000aff0c7e24 */ /* 0x000fe4000f8e00ff */
[----:B------:R-:W-:Y:S01]  /*0820*/  LEA.HI.X.SX32 R5, R0, UR21, 0x1, P0 ;  /* 0x0000001500057c11 */ /* 0x000fe200080f0eff */
[----:B------:R-:W-:Y:S01]  /*0830*/  IMAD.U32 R2, RZ, RZ, UR11 ;  /* 0x0000000bff027e24 */ /* 0x000fe2000f8e00ff */
[----:B------:R-:W-:-:S02]  /*0840*/  MOV R13, UR16 ;  /* 0x00000010000d7c02 */ /* 0x000fc40008000f00 */
[----:B------:R-:W-:Y:S01]  /*0850*/  MOV R3, UR12 ;  /* 0x0000000c00037c02 */ /* 0x000fe20008000f00 */
[----:B0-----:R-:W2:Y:S04]  /*0860*/  LDG.E.U8 R0, desc[UR18][R4.64] ;  /* 0x0000001204007981 */ /* 0x001ea8000c1e1100 */
[----:B------:R-:W3:Y:S04]  /*0870*/  LDG.E.U8 R12, desc[UR18][R12.64] ;  /* 0x000000120c0c7981 */ /* 0x000ee8000c1e1100 */
[----:B------:R-:W4:Y:S04]  /*0880*/  LDG.E.U8 R14, desc[UR18][R4.64+0x1] ;  /* 0x00000112040e7981 */ /* 0x000f28000c1e1100 */
[----:B------:R-:W5:Y:S04]  /*0890*/  LDG.E.U8 R16, desc[UR18][R2.64+0x1] ;  /* 0x0000011202107981 */ /* 0x000f68000c1e1100 */
[----:B------:R-:W5:Y:S04]  /*08a0*/  LDG.E.U8 R17, desc[UR18][R4.64+0x2] ;  /* 0x0000021204117981 */ /* 0x000f68000c1e1100 */
[----:B------:R-:W5:Y:S04]  /*08b0*/  LDG.E.U8 R18, desc[UR18][R2.64+0x2] ;  /* 0x0000021202127981 */ /* 0x000f68000c1e1100 */
[----:B------:R-:W5:Y:S04]  /*08c0*/  LDG.E.U8 R19, desc[UR18][R4.64+0x3] ;  /* 0x0000031204137981 */ /* 0x000f68000c1e1100 */
[----:B------:R-:W5:Y:S01]  /*08d0*/  LDG.E.U8 R20, desc[UR18][R2.64+0x3] ;  /* 0x0000031202147981 */ /* 0x000f62000c1e1100 */
[----:B------:R-:W-:Y:S01]  /*08e0*/  UIADD3 UR5, UPT, UPT, UR5, 0x4, URZ ;  /* 0x0000000405057890 */ /* 0x000fe2000fffe0ff */
[----:B--2---:R-:W-:-:S02]  /*08f0*/  I2FP.F32.U32 R0, R0 ;  /* 0x0000000000007245 */ /* 0x004fc40000201000 */
[----:B---3--:R-:W-:-:S03]  /*0900*/  I2FP.F32.U32 R15, R12 ;  /* 0x0000000c000f7245 */ /* 0x008fc60000201000 */
[----:B------:R-:W-:Y:S01]  /*0910*/  FADD R11, R11, R0 ;  /* 0x000000000b0b7221 */ /* 0x000fe20000000000 */
[C---:B------:R-:W-:Y:S01]  /*0920*/  FFMA R9, R0.reuse, R0, R9 ;  /* 0x0000000000097223 */ /* 0x040fe20000000009 */
[----:B----4-:R-:W-:Y:S01]  /*0930*/  I2FP.F32.U32 R14, R14 ;  /* 0x0000000e000e7245 */ /* 0x010fe20000201000 */
[----:B------:R-:W-:Y:S01]  /*0940*/  FFMA R15, R0, R15, R8 ;  /* 0x0000000f000f7223 */ /* 0x000fe20000000008 */
[----:B-----5:R-:W-:-:S03]  /*0950*/  I2FP.F32.U32 R16, R16 ;  /* 0x0000001000107245 */ /* 0x020fc60000201000 */
        /* <DEDUP_REMOVED lines=12> */
[----:B------:R-:W-:-:S07]  /*0a20*/  FFMA R8, R8, R20, R15 ;  /* 0x0000001408087223 */ /* 0x000fce000000000f */
.L_x_4:
[----:B------:R-:W-:Y:S05]  /*0a30*/  BRA.U !UP1, `(.L_x_3) ;  /* 0x0000000109c87547 */ /* 0x000fea000b800000 */
[----:B------:R-:W-:Y:S02]  /*0a40*/  UISETP.NE.AND UP2, UPT, UR8, 0x1, UPT ;  /* 0x000000010800788c */ /* 0x000fe4000bf45270 */
[----:B------:R-:W-:-:S07]  /*0a50*/  ULOP3.LUT UP1, URZ, UR6, 0x1, URZ, 0xc0, !UPT ;  /* 0x0000000106ff7892 */ /* 0x000fce000f82c0ff */
[----:B------:R-:W-:Y:S05]  /*0a60*/  BRA.U !UP2, `(.L_x_5) ;  /* 0x000000010a747547 */ /* 0x000fea000b800000 */
[----:B------:R-:W1:Y:S01]  /*0a70*/  LDCU.64 UR16, c[0x0][0x390] ;  /* 0x00007200ff1077ac */ /* 0x000e620008000a00 */
[----:B------:R-:W-:Y:S01]  /*0a80*/  VIADD R0, R10, UR5 ;  /* 0x000000050a007c36 */ /* 0x000fe20008000000 */
[----:B------:R-:W2:Y:S01]  /*0a90*/  LDCU.64 UR20, c[0x0][0x380] ;  /* 0x00007000ff1477ac */ /* 0x000ea20008000a00 */
[----:B------:R-:W-:-:S04]  /*0aa0*/  UIADD3 UR10, UPT, UPT, UR14, UR5, URZ ;  /* 0x000000050e0a7290 */ /* 0x000fc8000fffe0ff */
[----:B-1----:R-:W-:Y:S02]  /*0ab0*/  UIADD3 UR10, UP2, UPT, UR10, UR16, URZ ;  /* 0x000000100a0a7290 */ /* 0x002fe4000ff5e0ff */
[----:B------:R-:W-:Y:S02]  /*0ac0*/  UIADD3 UR16, UP3, UP4, UR5, UR16, UR14 ;  /* 0x0000001005107290 */ /* 0x000fe4000fc7e00e */
[----:B------:R-:W-:Y:S01]  /*0ad0*/  UIADD3.X UR11, UPT, UPT, URZ, UR17, URZ, UP2, !UPT ;  /* 0x00000011ff0b7290 */ /* 0x000fe200097fe4ff */
[C---:B--2---:R-:W-:Y:S01]  /*0ae0*/  IADD3 R2, P0, PT, R0.reuse, UR20, RZ ;  /* 0x0000001400027c10 */ /* 0x044fe2000ff1e0ff */
[----:B------:R-:W-:Y:S01]  /*0af0*/  UIADD3.X UR17, UPT, UPT, URZ, UR17, URZ, UP3, UP4 ;  /* 0x00000011ff117290 */ /* 0x000fe20009fe84ff */
[----:B------:R-:W-:Y:S02]  /*0b00*/  MOV R4, UR10 ;  /* 0x0000000a00047c02 */ /* 0x000fe40008000f00 */
[----:B------:R-:W-:Y:S01]  /*0b10*/  LEA.HI.X.SX32 R3, R0, UR21, 0x1, P0 ;  /* 0x0000001500037c11 */ /* 0x000fe200080f0eff */
[----:B------:R-:W-:Y:S01]  /*0b20*/  IMAD.U32 R5, RZ, RZ, UR11 ;  /* 0x0000000bff057e24 */ /* 0x000fe2000f8e00ff */
[----:B------:R-:W-:Y:S01]  /*0b30*/  MOV R12, UR16 ;  /* 0x00000010000c7c02 */ /* 0x000fe20008000f00 */
[----:B------:R-:W-:-:S02]  /*0b40*/  IMAD.U32 R13, RZ, RZ, UR17 ;  /* 0x00000011ff0d7e24 */ /* 0x000fc4000f8e00ff */
[----:B0-----:R-:W2:Y:S04]  /*0b50*/  LDG.E.U8 R0, desc[UR18][R2.64] ;  /* 0x0000001202007981 */ /* 0x001ea8000c1e1100 */
[----:B------:R-:W3:Y:S04]  /*0b60*/  LDG.E.U8 R4, desc[UR18][R4.64] ;  /* 0x0000001204047981 */ /* 0x000ee8000c1e1100 */
[----:B------:R-:W4:Y:S04]  /*0b70*/  LDG.E.U8 R14, desc[UR18][R2.64+0x1] ;  /* 0x00000112020e7981 */ /* 0x000f28000c1e1100 */
        /* <DEDUP_REMOVED lines=11> */
[----:B------:R-:W-:-:S07]  /*0c30*/  FFMA R8, R14, R17, R8 ;  /* 0x000000110e087223 */ /* 0x000fce0000000008 */
.L_x_5:
[----:B------:R-:W-:Y:S05]  /*0c40*/  BRA.U !UP1, `(.L_x_3) ;  /* 0x0000000109447547 */ /* 0x000fea000b800000 */
[----:B------:R-:W1:Y:S01]  /*0c50*/  LDCU.64 UR16, c[0x0][0x390] ;  /* 0x00007200ff1077ac */ /* 0x000e620008000a00 */
[----:B------:R-:W-:Y:S01]  /*0c60*/  IADD3 R10, PT, PT, R10, UR5, RZ ;  /* 0x000000050a0a7c10 */ /* 0x000fe2000fffe0ff */
[----:B------:R-:W2:Y:S01]  /*0c70*/  LDCU.64 UR20, c[0x0][0x380] ;  /* 0x00007000ff1477ac */ /* 0x000ea20008000a00 */
[----:B------:R-:W-:-:S04]  /*0c80*/  UIADD3 UR10, UPT, UPT, UR14, UR5, URZ ;  /* 0x000000050e0a7290 */ /* 0x000fc8000fffe0ff */
[----:B-1----:R-:W-:-:S04]  /*0c90*/  UIADD3 UR10, UP1, UPT, UR10, UR16, URZ ;  /* 0x000000100a0a7290 */ /* 0x002fc8000ff3e0ff */
[----:B------:R-:W-:Y:S01]  /*0ca0*/  UIADD3.X UR5, UPT, UPT, URZ, UR17, URZ, UP1, !UPT ;  /* 0x00000011ff057290 */ /* 0x000fe20008ffe4ff */
[----:B--2---:R-:W-:Y:S01]  /*0cb0*/  IADD3 R2, P0, PT, R10, UR20, RZ ;  /* 0x000000140a027c10 */ /* 0x004fe2000ff1e0ff */
[----:B------:R-:W-:-:S03]  /*0cc0*/  IMAD.U32 R4, RZ, RZ, UR10 ;  /* 0x0000000aff047e24 */ /* 0x000fc6000f8e00ff */
[----:B------:R-:W-:Y:S02]  /*0cd0*/  LEA.HI.X.SX32 R3, R10, UR21, 0x1, P0 ;  /* 0x000000150a037c11 */ /* 0x000fe400080f0eff */
[----:B------:R-:W-:-:S03]  /*0ce0*/  MOV R5, UR5 ;  /* 0x0000000500057c02 */ /* 0x000fc60008000f00 */
[----:B0-----:R-:W2:Y:S04]  /*0cf0*/  LDG.E.U8 R2, desc[UR18][R2.64] ;  /* 0x0000001202027981 */ /* 0x001ea8000c1e1100 */
[----:B------:R-:W3:Y:S01]  /*0d00*/  LDG.E.U8 R4, desc[UR18][R4.64] ;  /* 0x0000001204047981 */ /* 0x000ee2000c1e1100 */
[----:B--2---:R-:W-:Y:S02]  /*0d10*/  I2FP.F32.U32 R0, R2 ;  /* 0x0000000200007245 */ /* 0x004fe40000201000 */
[----:B---3--:R-:W-:-:S03]  /*0d20*/  I2FP.F32.U32 R13, R4 ;  /* 0x00000004000d7245 */ /* 0x008fc60000201000 */
[----:B------:R-:W-:Y:S01]  /*0d30*/  FADD R11, R11, R0 ;  /* 0x000000000b0b7221 */ /* 0x000fe20000000000 */
[C---:B------:R-:W-:Y:S01]  /*0d40*/  FFMA R9, R0.reuse, R0, R9 ;  /* 0x0000000000097223 */ /* 0x040fe20000000009 */
[----:B------:R-:W-:-:S07]  /*0d50*/  FFMA R8, R0, R13, R8 ;  /* 0x0000000d00087223 */ /* 0x000fce0000000008 */
.L_x_3:
[----:B------:R-:W-:Y:S05]  /*0d60*/  BRA.U UP0, `(.L_x_6) ;  /* 0xfffffff5001c7547 */ /* 0x000fea000b83ffff */
.L_x_0:
[----:B------:R-:W-:Y:S01]  /*0d70*/  UIMAD UR6, UR6, UR7, URZ ;  /* 0x00000007060672a4 */ /* 0x000fe2000f8e02ff */
[----:B------:R-:W-:Y:S05]  /*0d80*/  BSSY.RECONVERGENT B0, `(.L_x_7) ;  /* 0x000000e000007945 */ /* 0x000fea0003800200 */
[----:B------:R-:W-:-:S04]  /*0d90*/  I2FP.F32.S32 R3, UR6 ;  /* 0x0000000600037c45 */ /* 0x000fc80008201400 */
[----:B------:R-:W1:Y:S08]  /*0da0*/  MUFU.RCP R0, R3 ;  /* 0x0000000300007308 */ /* 0x000e700000001000 */
[----:B------:R-:W2:Y:S01]  /*0db0*/  FCHK P0, R11, R3 ;  /* 0x000000030b007302 */ /* 0x000ea20000000000 */
[----:B-1----:R-:W-:-:S04]  /*0dc0*/  FFMA R5, -R3, R0, 1 ;  /* 0x3f80000003057423 */ /* 0x002fc80000000100 */
[----:B------:R-:W-:-:S04]  /*0dd0*/  FFMA R0, R0, R5, R0 ;  /* 0x0000000500007223 */ /* 0x000fc80000000000 */
[----:B------:R-:W-:-:S04]  /*0de0*/  FFMA R2, R0, R11, RZ ;  /* 0x0000000b00027223 */ /* 0x000fc800000000ff */
[----:B------:R-:W-:-:S04]  /*0df0*/  FFMA R5, -R3, R2, R11 ;  /* 0x0000000203057223 */ /* 0x000fc8000000010b */
[----:B------:R-:W-:Y:S01]  /*0e00*/  FFMA R2, R0, R5, R2 ;  /* 0x0000000500027223 */ /* 0x000fe20000000002 */
[----:B--2---:R-:W-:Y:S06]  /*0e10*/  @!P0 BRA `(.L_x_8) ;  /* 0x0000000000108947 */ /* 0x004fec0003800000 */
[----:B------:R-:W-:Y:S01]  /*0e20*/  IMAD.MOV.U32 R0, RZ, RZ, R11 ;  /* 0x000000ffff007224 */ /* 0x000fe200078e000b */
[----:B------:R-:W-:-:S07]  /*0e30*/  MOV R4, 0xe50 ;  /* 0x00000e5000047802 */ /* 0x000fce0000000f00 */
[----:B0-----:R-:W-:Y:S05]  /*0e40*/  CALL.REL.NOINC `($__internal_1_$__cuda_sm3x_div_rn_noftz_f32_slowpath) ;  /* 0x0000000400587944 */ /* 0x001fea0003c00000 */
[----:B------:R-:W-:-:S07]  /*0e50*/  MOV R2, R0 ;  /* 0x0000000000027202 */ /* 0x000fce0000000f00 */
.L_x_8:
[----:B0-----:R-:W-:Y:S05]  /*0e60*/  BSYNC.RECONVERGENT B0 ;  /* 0x0000000000007941 */ /* 0x001fea0003800200 */
.L_x_7:
[----:B------:R-:W0:Y:S01]  /*0e70*/  MUFU.RCP R0, R3 ;  /* 0x0000000300007308 */ /* 0x000e220000001000 */
[----:B------:R-:W-:Y:S07]  /*0e80*/  BSSY.RECONVERGENT B0, `(.L_x_9) ;  /* 0x000000c000007945 */ /* 0x000fee0003800200 */
[----:B------:R-:W1:Y:S01]  /*0e90*/  FCHK P0, R9, R3 ;  /* 0x0000000309007302 */ /* 0x000e620000000000 */
[----:B0-----:R-:W-:-:S04]  /*0ea0*/  FFMA R5, -R3, R0, 1 ;  /* 0x3f80000003057423 */ /* 0x001fc80000000100 */
[----:B------:R-:W-:-:S04]  /*0eb0*/  FFMA R0, R0, R5, R0 ;  /* 0x0000000500007223 */ /* 0x000fc80000000000 */
[----:B------:R-:W-:-:S04]  /*0ec0*/  FFMA R4, R0, R9, RZ ;  /* 0x0000000900047223 */ /* 0x000fc800000000ff */
[----:B------:R-:W-:-:S04]  /*0ed0*/  FFMA R5, -R3, R4, R9 ;  /* 0x0000000403057223 */ /* 0x000fc80000000109 */
[----:B------:R-:W-:Y:S01]  /*0ee0*/  FFMA R5, R0, R5, R4 ;  /* 0x0000000500057223 */ /* 0x000fe20000000004 */
[----:B-1----:R-:W-:Y:S06]  /*0ef0*/  @!P0 BRA `(.L_x_10) ;  /* 0x0000000000108947 */ /* 0x002fec0003800000 */
[----:B------:R-:W-:Y:S01]  /*0f00*/  IMAD.MOV.U32 R0, RZ, RZ, R9 ;  /* 0x000000ffff007224 */ /* 0x000fe200078e0009 */
[----:B------:R-:W-:-:S07]  /*0f10*/  MOV R4, 0xf30 ;  /* 0x00000f3000047802 */ /* 0x000fce0000000f00 */
[----:B------:R-:W-:Y:S05]  /*0f20*/  CALL.REL.NOINC `($__internal_1_$__cuda_sm3x_div_rn_noftz_f32_slowpath) ;  /* 0x0000000400207944 */ /* 0x000fea0003c00000 */
[----:B------:R-:W-:-:S07]  /*0f30*/  MOV R5, R0 ;  /* 0x0000000000057202 */ /* 0x000fce0000000f00 */
.L_x_10:
[----:B------:R-:W-:Y:S05]  /*0f40*/  BSYNC.RECONVERGENT B0 ;  /* 0x0000000000007941 */ /* 0x000fea0003800200 */
.L_x_9:
[----:B------:R-:W0:Y:S01]  /*0f50*/  LDC R0, c[0x0][0x3a4] ;  /* 0x0000e900ff007b82 */ /* 0x000e220000000800 */
[----:B------:R-:W-:Y:S01]  /*0f60*/  FFMA R9, -R2, R2, R5 ;  /* 0x0000000202097223 */ /* 0x000fe20000000105 */
[----:B------:R-:W-:Y:S01]  /*0f70*/  BSSY.RECONVERGENT B0, `(.L_x_11) ;  /* 0x0000025000007945 */ /* 0x000fe20003800200 */
[----:B------:R-:W-:-:S03]  /*0f80*/  IMAD.MOV.U32 R5, RZ, RZ, RZ ;  /* 0x000000ffff057224 */ /* 0x000fc600078e00ff */
[----:B------:R-:W-:-:S04]  /*0f90*/  FSETP.GT.AND P0, PT, R9, 9.9999997473787516356e-06, PT ;  /* 0x3727c5ac0900780b */ /* 0x000fc80003f04000 */
[----:B0-----:R-:W-:-:S13]  /*0fa0*/  FSETP.LEU.OR P0, PT, R0, 9.9999997473787516356e-06, !P0 ;  /* 0x3727c5ac0000780b */ /* 0x001fda000470b400 */
[----:B------:R-:W-:Y:S05]  /*0fb0*/  @P0 BRA `(.L_x_12) ;  /* 0x0000000000800947 */ /* 0x000fea0003800000 */
[----:B------:R-:W-:Y:S01]  /*0fc0*/  FMUL R9, R9, R0 ;  /* 0x0000000009097220 */ /* 0x000fe20000400000 */
[----:B------:R-:W0:Y:S01]  /*0fd0*/  LDCU UR4, c[0x0][0x3a0] ;  /* 0x00007400ff0477ac */ /* 0x000e220008000800 */
[----:B------:R-:W-:Y:S01]  /*0fe0*/  FMUL R5, R3, R2 ;  /* 0x0000000203057220 */ /* 0x000fe20000400000 */
[----:B------:R-:W-:Y:S01]  /*0ff0*/  BSSY.RECONVERGENT B1, `(.L_x_13) ;  /* 0x000000d000017945 */ /* 0x000fe20003800200 */
[----:B------:R1:W2:Y:S01]  /*1000*/  MUFU.RSQ R4, R9 ;  /* 0x0000000900047308 */ /* 0x0002a20000001400 */
[----:B------:R-:W-:-:S04]  /*1010*/  IADD3 R0, PT, PT, R9, -0xd000000, RZ ;  /* 0xf300000009007810 */ /* 0x000fc80007ffe0ff */
[----:B------:R-:W-:Y:S01]  /*1020*/  ISETP.GT.U32.AND P0, PT, R0, 0x727fffff, PT ;  /* 0x727fffff0000780c */ /* 0x000fe20003f04070 */
[----:B0-----:R-:W-:-:S12]  /*1030*/  FFMA R0, -R5, UR4, R8 ;  /* 0x0000000405007c23 */ /* 0x001fd80008000108 */
[----:B-12---:R-:W-:Y:S05]  /*1040*/  @!P0 BRA `(.L_x_14) ;  /* 0x00000000000c8947 */ /* 0x006fea0003800000 */
[----:B------:R-:W-:-:S07]  /*1050*/  MOV R11, 0x1070 ;  /* 0x00001070000b7802 */ /* 0x000fce0000000f00 */
[----:B------:R-:W-:Y:S05]  /*1060*/  CALL.REL.NOINC `($__internal_0_$__cuda_sm20_sqrt_rn_f32_slowpath) ;  /* 0x0000000000707944 */ /* 0x000fea0003c00000 */
[----:B------:R-:W-:Y:S05]  /*1070*/  BRA `(.L_x_15) ;  /* 0x0000000000107947 */ /* 0x000fea0003800000 */
.L_x_14:
[----:B------:R-:W-:Y:S01]  /*1080*/  FMUL.FTZ R2, R9, R4 ;  /* 0x0000000409027220 */ /* 0x000fe20000410000 */
[----:B------:R-:W-:-:S03]  /*1090*/  FMUL.FTZ R4, R4, 0.5 ;  /* 0x3f00000004047820 */ /* 0x000fc60000410000 */
[----:B------:R-:W-:-:S04]  /*10a0*/  FFMA R5, -R2, R2, R9 ;  /* 0x0000000202057223 */ /* 0x000fc80000000109 */
[----:B------:R-:W-:-:S07]  /*10b0*/  FFMA R2, R5, R4, R2 ;  /* 0x0000000405027223 */ /* 0x000fce0000000002 */
.L_x_15:
[----:B------:R-:W-:Y:S05]  /*10c0*/  BSYNC.RECONVERGENT B1 ;  /* 0x0000000000017941 */ /* 0x000fea0003800200 */
.L_x_13:
[----:B------:R-:W-:Y:S01]  /*10d0*/  FMUL R9, R3, R2 ;  /* 0x0000000203097220 */ /* 0x000fe20000400000 */
[----:B------:R-:W-:Y:S03]  /*10e0*/  BSSY.RECONVERGENT B1, `(.L_x_12) ;  /* 0x000000d000017945 */ /* 0x000fe60003800200 */
[----:B------:R-:W0:Y:S08]  /*10f0*/  MUFU.RCP R2, R9 ;  /* 0x0000000900027308 */ /* 0x000e300000001000 */
        /* <DEDUP_REMOVED lines=11> */
.L_x_16:
[----:B------:R-:W-:Y:S05]  /*11b0*/  BSYNC.RECONVERGENT B1 ;  /* 0x0000000000017941 */ /* 0x000fea0003800200 */
.L_x_12:
[----:B------:R-:W-:Y:S05]  /*11c0*/  BSYNC.RECONVERGENT B0 ;  /* 0x0000000000007941 */ /* 0x000fea0003800200 */
.L_x_11:
[----:B------:R-:W0:Y:S01]  /*11d0*/  LDC.64 R2, c[0x0][0x3a8] ;  /* 0x0000ea00ff027b82 */ /* 0x000e220000000a00 */
[----:B------:R-:W1:Y:S02]  /*11e0*/  LDCU UR4, c[0x0][0x388] ;  /* 0x00007100ff0477ac */ /* 0x000e640008000800 */
[----:B-1----:R-:W-:-:S04]  /*11f0*/  IMAD R7, R6, UR4, R7 ;  /* 0x0000000406077c24 */ /* 0x002fc8000f8e0207 */
[----:B0-----:R-:W-:-:S05]  /*1200*/  IMAD.WIDE R2, R7, 0x4, R2 ;  /* 0x0000000407027825 */ /* 0x001fca00078e0202 */
[----:B------:R-:W-:Y:S01]  /*1210*/  STG.E desc[UR18][R2.64], R5 ;  /* 0x0000000502007986 */ /* 0x000fe2000c101912 */
[----:B------:R-:W-:Y:S05]  /*1220*/  EXIT ;  /* 0x000000000000794d */ /* 0x000fea0003800000 */
        .weak           $__internal_0_$__cuda_sm20_sqrt_rn_f32_slowpath
        .type           $__internal_0_$__cuda_sm20_sqrt_rn_f32_slowpath,@function
        .size           $__internal_0_$__cuda_sm20_sqrt_rn_f32_slowpath,($__internal_1_$__cuda_sm3x_div_rn_noftz_f32_slowpath - $__internal_0_$__cuda_sm20_sqrt_rn_f32_slowpath)
$__internal_0_$__cuda_sm20_sqrt_rn_f32_slowpath:
[----:B------:R-:W-:-:S13]  /*1230*/  LOP3.LUT P0, RZ, R9, 0x7fffffff, RZ, 0xc0, !PT ;  /* 0x7fffffff09ff7812 */ /* 0x000fda000780c0ff */
[----:B------:R-:W-:Y:S01]  /*1240*/  @!P0 IMAD.MOV.U32 R4, RZ, RZ, R9 ;  /* 0x000000ffff048224 */ /* 0x000fe200078e0009 */
[----:B------:R-:W-:Y:S06]  /*1250*/  @!P0 BRA `(.L_x_17) ;  /* 0x0000000000448947 */ /* 0x000fec0003800000 */
[----:B------:R-:W-:Y:S02]  /*1260*/  FSETP.GEU.FTZ.AND P0, PT, R9, RZ, PT ;  /* 0x000000ff0900720b */ /* 0x000fe40003f1e000 */
[----:B------:R-:W-:-:S11]  /*1270*/  MOV R2, R9 ;  /* 0x0000000900027202 */ /* 0x000fd60000000f00 */
[----:B------:R-:W-:Y:S01]  /*1280*/  @!P0 IMAD.MOV.U32 R4, RZ, RZ, 0x7fffffff ;  /* 0x7fffffffff048424 */ /* 0x000fe200078e00ff */
[----:B------:R-:W-:Y:S06]  /*1290*/  @!P0 BRA `(.L_x_17) ;  /* 0x0000000000348947 */ /* 0x000fec0003800000 */
[----:B------:R-:W-:-:S13]  /*12a0*/  FSETP.GTU.FTZ.AND P0, PT, |R2|, +INF , PT ;  /* 0x7f8000000200780b */ /* 0x000fda0003f1c200 */
[----:B------:R-:W-:Y:S01]  /*12b0*/  @P0 FADD.FTZ R4, R2, 1 ;  /* 0x3f80000002040421 */ /* 0x000fe20000010000 */
[----:B------:R-:W-:Y:S06]  /*12c0*/  @P0 BRA `(.L_x_17) ;  /* 0x0000000000280947 */ /* 0x000fec0003800000 */
[----:B------:R-:W-:-:S13]  /*12d0*/  FSETP.NEU.FTZ.AND P0, PT, |R2|, +INF , PT ;  /* 0x7f8000000200780b */ /* 0x000fda0003f1d200 */
[----:B------:R-:W-:-:S04]  /*12e0*/  @P0 FFMA R5, R2, 1.84467440737095516160e+19, RZ ;  /* 0x5f80000002050823 */ /* 0x000fc800000000ff */
[----:B------:R-:W0:Y:S02]  /*12f0*/  @P0 MUFU.RSQ R4, R5 ;  /* 0x0000000500040308 */ /* 0x000e240000001400 */
[----:B0-----:R-:W-:Y:S01]  /*1300*/  @P0 FMUL.FTZ R8, R5, R4 ;  /* 0x0000000405080220 */ /* 0x001fe20000410000 */
[----:B------:R-:W-:Y:S01]  /*1310*/  @P0 FMUL.FTZ R10, R4, 0.5 ;  /* 0x3f000000040a0820 */ /* 0x000fe20000410000 */
[----:B------:R-:W-:Y:S02]  /*1320*/  @!P0 MOV R4, R2 ;  /* 0x0000000200048202 */ /* 0x000fe40000000f00 */
[----:B------:R-:W-:-:S04]  /*1330*/  @P0 FADD.FTZ R9, -R8, -RZ ;  /* 0x800000ff08090221 */ /* 0x000fc80000010100 */
[----:B------:R-:W-:-:S04]  /*1340*/  @P0 FFMA R9, R8, R9, R5 ;  /* 0x0000000908090223 */ /* 0x000fc80000000005 */
[----:B------:R-:W-:-:S04]  /*1350*/  @P0 FFMA R9, R9, R10, R8 ;  /* 0x0000000a09090223 */ /* 0x000fc80000000008 */
[----:B------:R-:W-:-:S07]  /*1360*/  @P0 FMUL.FTZ R4, R9, 2.3283064365386962891e-10 ;  /* 0x2f80000009040820 */ /* 0x000fce0000410000 */
.L_x_17:
[----:B------:R-:W-:Y:S01]  /*1370*/  IMAD.MOV.U32 R2, RZ, RZ, R4 ;  /* 0x000000ffff027224 */ /* 0x000fe200078e0004 */
[----:B------:R-:W-:Y:S01]  /*1380*/  MOV R4, R11 ;  /* 0x0000000b00047202 */ /* 0x000fe20000000f00 */
[----:B------:R-:W-:-:S04]  /*1390*/  IMAD.MOV.U32 R5, RZ, RZ, 0x0 ;  /* 0x00000000ff057424 */ /* 0x000fc800078e00ff */
[----:B------:R-:W-:Y:S05]  /*13a0*/  RET.REL.NODEC R4 `(_Z10ncc_kernelPKhiiS0_iiffPf) ;  /* 0xffffffec04147950 */ /* 0x000fea0003c3ffff */
        .weak           $__internal_1_$__cuda_sm3x_div_rn_noftz_f32_slowpath
        .type           $__internal_1_$__cuda_sm3x_div_rn_noftz_f32_slowpath,@function
        .size           $__internal_1_$__cuda_sm3x_div_rn_noftz_f32_slowpath,(.L_x_31 - $__internal_1_$__cuda_sm3x_div_rn_noftz_f32_slowpath)
$__internal_1_$__cuda_sm3x_div_rn_noftz_f32_slowpath:
[----:B------:R-:W-:Y:S01]  /*13b0*/  SHF.R.U32.HI R10, RZ, 0x17, R3 ;  /* 0x00000017ff0a7819 */ /* 0x000fe20000011603 */
[----:B------:R-:W-:Y:S01]  /*13c0*/  BSSY.RECONVERGENT B2, `(.L_x_18) ;  /* 0x0000063000027945 */ /* 0x000fe20003800200 */
[----:B------:R-:W-:Y:S02]  /*13d0*/  SHF.R.U32.HI R5, RZ, 0x17, R0 ;  /* 0x00000017ff057819 */ /* 0x000fe40000011600 */
[----:B------:R-:W-:Y:S02]  /*13e0*/  LOP3.LUT R10, R10, 0xff, RZ, 0xc0, !PT ;  /* 0x000000ff0a0a7812 */ /* 0x000fe400078ec0ff */
[----:B------:R-:W-:Y:S02]  /*13f0*/  LOP3.LUT R14, R5, 0xff, RZ, 0xc0, !PT ;  /* 0x000000ff050e7812 */ /* 0x000fe400078ec0ff */
[----:B------:R-:W-:Y:S02]  /*1400*/  IADD3 R13, PT, PT, R10, -0x1, RZ ;  /* 0xffffffff0a0d7810 */ /* 0x000fe40007ffe0ff */
[----:B------:R-:W-:Y:S01]  /*1410*/  MOV R11, R3 ;  /* 0x00000003000b7202 */ /* 0x000fe20000000f00 */
[----:B------:R-:W-:Y:S01]  /*1420*/  VIADD R12, R14, 0xffffffff ;  /* 0xffffffff0e0c7836 */ /* 0x000fe20000000000 */
[----:B------:R-:W-:-:S04]  /*1430*/  ISETP.GT.U32.AND P0, PT, R13, 0xfd, PT ;  /* 0x000000fd0d00780c */ /* 0x000fc80003f04070 */
[----:B------:R-:W-:-:S13]  /*1440*/  ISETP.GT.U32.OR P0, PT, R12, 0xfd, P0 ;  /* 0x000000fd0c00780c */ /* 0x000fda0000704470 */
[----:B------:R-:W-:Y:S01]  /*1450*/  @!P0 IMAD.MOV.U32 R5, RZ, RZ, RZ ;  /* 0x000000ffff058224 */ /* 0x000fe200078e00ff */
[----:B------:R-:W-:Y:S06]  /*1460*/  @!P0 BRA `(.L_x_19) ;  /* 0x00000000005c8947 */ /* 0x000fec0003800000 */
[----:B------:R-:W-:Y:S02]  /*1470*/  FSETP.GTU.FTZ.AND P0, PT, |R0|, +INF , PT ;  /* 0x7f8000000000780b */ /* 0x000fe40003f1c200 */
[----:B------:R-:W-:-:S04]  /*1480*/  FSETP.GTU.FTZ.AND P1, PT, |R3|, +INF , PT ;  /* 0x7f8000000300780b */ /* 0x000fc80003f3c200 */
[----:B------:R-:W-:-:S13]  /*1490*/  PLOP3.LUT P0, PT, P0, P1, PT, 0xf8, 0x8f ;  /* 0x00000000008f781c */ /* 0x000fda0000703f70 */
[----:B------:R-:W-:Y:S05]  /*14a0*/  @P0 BRA `(.L_x_20) ;  /* 0x00000004004c0947 */ /* 0x000fea0003800000 */
[----:B------:R-:W-:-:S13]  /*14b0*/  LOP3.LUT P0, RZ, R11, 0x7fffffff, R0, 0xc8, !PT ;  /* 0x7fffffff0bff7812 */ /* 0x000fda000780c800 */
[----:B------:R-:W-:Y:S05]  /*14c0*/  @!P0 BRA `(.L_x_21) ;  /* 0x00000004003c8947 */ /* 0x000fea0003800000 */
[C---:B------:R-:W-:Y:S02]  /*14d0*/  FSETP.NEU.FTZ.AND P2, PT, |R0|.reuse, +INF , PT ;  /* 0x7f8000000000780b */ /* 0x040fe40003f5d200 */
[----:B------:R-:W-:Y:S02]  /*14e0*/  FSETP.NEU.FTZ.AND P1, PT, |R3|, +INF , PT ;  /* 0x7f8000000300780b */ /* 0x000fe40003f3d200 */
[----:B------:R-:W-:-:S11]  /*14f0*/  FSETP.NEU.FTZ.AND P0, PT, |R0|, +INF , PT ;  /* 0x7f8000000000780b */ /* 0x000fd60003f1d200 */
[----:B------:R-:W-:Y:S05]  /*1500*/  @!P1 BRA !P2, `(.L_x_21) ;  /* 0x00000004002c9947 */ /* 0x000fea0005000000 */
[----:B------:R-:W-:-:S04]  /*1510*/  LOP3.LUT P2, RZ, R0, 0x7fffffff, RZ, 0xc0, !PT ;  /* 0x7fffffff00ff7812 */ /* 0x000fc8000784c0ff */
[----:B------:R-:W-:-:S13]  /*1520*/  PLOP3.LUT P1, PT, P1, P2, PT, 0x2f, 0xf2 ;  /* 0x0000000000f2781c */ /* 0x000fda0000f24577 */
[----:B------:R-:W-:Y:S05]  /*1530*/  @P1 BRA `(.L_x_22) ;  /* 0x0000000400181947 */ /* 0x000fea0003800000 */
[----:B------:R-:W-:-:S04]  /*1540*/  LOP3.LUT P1, RZ, R11, 0x7fffffff, RZ, 0xc0, !PT ;  /* 0x7fffffff0bff7812 */ /* 0x000fc8000782c0ff */
[----:B------:R-:W-:-:S13]  /*1550*/  PLOP3.LUT P0, PT, P0, P1, PT, 0x2f, 0xf2 ;  /* 0x0000000000f2781c */ /* 0x000fda0000702577 */
[----:B------:R-:W-:Y:S05]  /*1560*/  @P0 BRA `(.L_x_23) ;  /* 0x0000000400000947 */ /* 0x000fea0003800000 */
[----:B------:R-:W-:Y:S02]  /*1570*/  ISETP.GE.AND P0, PT, R12, RZ, PT ;  /* 0x000000ff0c00720c */ /* 0x000fe40003f06270 */
[----:B------:R-:W-:-:S11]  /*1580*/  ISETP.GE.AND P1, PT, R13, RZ, PT ;  /* 0x000000ff0d00720c */ /* 0x000fd60003f26270 */
[----:B------:R-:W-:Y:S01]  /*1590*/  @P0 MOV R5, RZ ;  /* 0x000000ff00050202 */ /* 0x000fe20000000f00 */
[----:B------:R-:W-:Y:S02]  /*15a0*/  @!P0 IMAD.MOV.U32 R5, RZ, RZ, -0x40 ;  /* 0xffffffc0ff058424 */ /* 0x000fe400078e00ff */
[----:B------:R-:W-:Y:S01]  /*15b0*/  @!P0 FFMA R0, R0, 1.84467440737095516160e+19, RZ ;  /* 0x5f80000000008823 */ /* 0x000fe200000000ff */
[----:B------:R-:W-:Y:S02]  /*15c0*/  @!P1 FFMA R11, R3, 1.84467440737095516160e+19, RZ ;  /* 0x5f800000030b9823 */ /* 0x000fe400000000ff */
[----:B------:R-:W-:-:S07]  /*15d0*/  @!P1 IADD3 R5, PT, PT, R5, 0x40, RZ ;  /* 0x0000004005059810 */ /* 0x000fce0007ffe0ff */
.L_x_19:
[----:B------:R-:W-:Y:S01]  /*15e0*/  LEA R12, R10, 0xc0800000, 0x17 ;  /* 0xc08000000a0c7811 */ /* 0x000fe200078eb8ff */
[----:B------:R-:W-:Y:S04]  /*15f0*/  BSSY.RECONVERGENT B3, `(.L_x_24) ;  /* 0x0000036000037945 */ /* 0x000fe80003800200 */
[----:B------:R-:W-:Y:S01]  /*1600*/  IMAD.IADD R12, R11, 0x1, -R12 ;  /* 0x000000010b0c7824 */ /* 0x000fe200078e0a0c */
[----:B------:R-:W-:-:S03]  /*1610*/  IADD3 R11, PT, PT, R14, -0x7f, RZ ;  /* 0xffffff810e0b7810 */ /* 0x000fc60007ffe0ff */
[----:B------:R0:W1:Y:S01]  /*1620*/  MUFU.RCP R13, R12 ;  /* 0x0000000c000d7308 */ /* 0x0000620000001000 */
[----:B------:R-:W-:Y:S01]  /*1630*/  FADD.FTZ R15, -R12, -RZ ;  /* 0x800000ff0c0f7221 */ /* 0x000fe20000010100 */
[C---:B------:R-:W-:Y:S01]  /*1640*/  IMAD R0, R11.reuse, -0x800000, R0 ;  /* 0xff8000000b007824 */ /* 0x040fe200078e0200 */
[----:B0-----:R-:W-:-:S05]  /*1650*/  IADD3 R12, PT, PT, R11, 0x7f, -R10 ;  /* 0x0000007f0b0c7810 */ /* 0x001fca0007ffe80a */
[----:B------:R-:W-:Y:S02]  /*1660*/  IMAD.IADD R5, R12, 0x1, R5 ;  /* 0x000000010c057824 */ /* 0x000fe400078e0205 */
[----:B-1----:R-:W-:-:S04]  /*1670*/  FFMA R14, R13, R15, 1 ;  /* 0x3f8000000d0e7423 */ /* 0x002fc8000000000f */
[----:B------:R-:W-:-:S04]  /*1680*/  FFMA R16, R13, R14, R13 ;  /* 0x0000000e0d107223 */ /* 0x000fc8000000000d */
[----:B------:R-:W-:-:S04]  /*1690*/  FFMA R13, R0, R16, RZ ;  /* 0x00000010000d7223 */ /* 0x000fc800000000ff */
[----:B------:R-:W-:-:S04]  /*16a0*/  FFMA R14, R15, R13, R0 ;  /* 0x0000000d0f0e7223 */ /* 0x000fc80000000000 */
[----:B------:R-:W-:-:S04]  /*16b0*/  FFMA R13, R16, R14, R13 ;  /* 0x0000000e100d7223 */ /* 0x000fc8000000000d */
[----:B------:R-:W-:-:S04]  /*16c0*/  FFMA R14, R15, R13, R0 ;  /* 0x0000000d0f0e7223 */ /* 0x000fc80000000000 */
[----:B------:R-:W-:-:S05]  /*16d0*/  FFMA R0, R16, R14, R13 ;  /* 0x0000000e10007223 */ /* 0x000fca000000000d */
[----:B------:R-:W-:-:S04]  /*16e0*/  SHF.R.U32.HI R10, RZ, 0x17, R0 ;  /* 0x00000017ff0a7819 */ /* 0x000fc80000011600 */
[----:B------:R-:W-:-:S04]  /*16f0*/  LOP3.LUT R10, R10, 0xff, RZ, 0xc0, !PT ;  /* 0x000000ff0a0a7812 */ /* 0x000fc800078ec0ff */
[----:B------:R-:W-:-:S05]  /*1700*/  IADD3 R15, PT, PT, R10, R5, RZ ;  /* 0x000000050a0f7210 */ /* 0x000fca0007ffe0ff */
[----:B------:R-:W-:-:S05]  /*1710*/  VIADD R10, R15, 0xffffffff ;  /* 0xffffffff0f0a7836 */ /* 0x000fca0000000000 */
[----:B------:R-:W-:-:S13]  /*1720*/  ISETP.GE.U32.AND P0, PT, R10, 0xfe, PT ;  /* 0x000000fe0a00780c */ /* 0x000fda0003f06070 */
[----:B------:R-:W-:Y:S05]  /*1730*/  @!P0 BRA `(.L_x_25) ;  /* 0x0000000000808947 */ /* 0x000fea0003800000 */
[----:B------:R-:W-:-:S13]  /*1740*/  ISETP.GT.AND P0, PT, R15, 0xfe, PT ;  /* 0x000000fe0f00780c */ /* 0x000fda0003f04270 */
[----:B------:R-:W-:Y:S05]  /*1750*/  @P0 BRA `(.L_x_26) ;  /* 0x00000000006c0947 */ /* 0x000fea0003800000 */
[----:B------:R-:W-:-:S13]  /*1760*/  ISETP.GE.AND P0, PT, R15, 0x1, PT ;  /* 0x000000010f00780c */ /* 0x000fda0003f06270 */
[----:B------:R-:W-:Y:S05]  /*1770*/  @P0 BRA `(.L_x_27) ;  /* 0x0000000000740947 */ /* 0x000fea0003800000 */
[----:B------:R-:W-:Y:S02]  /*1780*/  ISETP.GE.AND P0, PT, R15, -0x18, PT ;  /* 0xffffffe80f00780c */ /* 0x000fe40003f06270 */
[----:B------:R-:W-:-:S11]  /*1790*/  LOP3.LUT R0, R0, 0x80000000, RZ, 0xc0, !PT ;  /* 0x8000000000007812 */ /* 0x000fd600078ec0ff */
[----:B------:R-:W-:Y:S05]  /*17a0*/  @!P0 BRA `(.L_x_27) ;  /* 0x0000000000688947 */ /* 0x000fea0003800000 */
[CCC-:B------:R-:W-:Y:S01]  /*17b0*/  FFMA.RZ R5, R16.reuse, R14.reuse, R13.reuse ;  /* 0x0000000e10057223 */ /* 0x1c0fe2000000c00d */
[C---:B------:R-:W-:Y:S01]  /*17c0*/  IADD3 R12, PT, PT, R15.reuse, 0x20, RZ ;  /* 0x000000200f0c7810 */ /* 0x040fe20007ffe0ff */
[CCC-:B------:R-:W-:Y:S01]  /*17d0*/  FFMA.RM R10, R16.reuse, R14.reuse, R13.reuse ;  /* 0x0000000e100a7223 */ /* 0x1c0fe2000000400d */
[----:B------:R-:W-:Y:S02]  /*17e0*/  ISETP.NE.AND P2, PT, R15, RZ, PT ;  /* 0x000000ff0f00720c */ /* 0x000fe40003f45270 */
[----:B------:R-:W-:Y:S01]  /*17f0*/  LOP3.LUT R11, R5, 0x7fffff, RZ, 0xc0, !PT ;  /* 0x007fffff050b7812 */ /* 0x000fe200078ec0ff */
[----:B------:R-:W-:Y:S01]  /*1800*/  FFMA.RP R5, R16, R14, R13 ;  /* 0x0000000e10057223 */ /* 0x000fe2000000800d */
[----:B------:R-:W-:Y:S01]  /*1810*/  IMAD.MOV R13, RZ, RZ, -R15 ;  /* 0x000000ffff0d7224 */ /* 0x000fe200078e0a0f */
[----:B------:R-:W-:Y:S02]  /*1820*/  ISETP.NE.AND P1, PT, R15, RZ, PT ;  /* 0x000000ff0f00720c */ /* 0x000fe40003f25270 */
[----:B------:R-:W-:-:S02]  /*1830*/  LOP3.LUT R11, R11, 0x800000, RZ, 0xfc, !PT ;  /* 0x008000000b0b7812 */ /* 0x000fc400078efcff */
[----:B------:R-:W-:Y:S02]  /*1840*/  FSETP.NEU.FTZ.AND P0, PT, R5, R10, PT ;  /* 0x0000000a0500720b */ /* 0x000fe40003f1d000 */
[----:B------:R-:W-:Y:S02]  /*1850*/  SHF.L.U32 R12, R11, R12, RZ ;  /* 0x0000000c0b0c7219 */ /* 0x000fe400000006ff */
[----:B------:R-:W-:Y:S02]  /*1860*/  SEL R10, R13, RZ, P2 ;  /* 0x000000ff0d0a7207 */ /* 0x000fe40001000000 */
[----:B------:R-:W-:Y:S02]  /*1870*/  ISETP.NE.AND P1, PT, R12, RZ, P1 ;  /* 0x000000ff0c00720c */ /* 0x000fe40000f25270 */
[----:B------:R-:W-:Y:S02]  /*1880*/  SHF.R.U32.HI R10, RZ, R10, R11 ;  /* 0x0000000aff0a7219 */ /* 0x000fe4000001160b */
[----:B------:R-:W-:-:S02]  /*1890*/  PLOP3.LUT P0, PT, P0, P1, PT, 0xf8, 0x8f ;  /* 0x00000000008f781c */ /* 0x000fc40000703f70 */
[----:B------:R-:W-:Y:S02]  /*18a0*/  SHF.R.U32.HI R12, RZ, 0x1, R10 ;  /* 0x00000001ff0c7819 */ /* 0x000fe4000001160a */
[----:B------:R-:W-:-:S04]  /*18b0*/  SEL R5, RZ, 0x1, !P0 ;  /* 0x00000001ff057807 */ /* 0x000fc80004000000 */
[----:B------:R-:W-:-:S04]  /*18c0*/  LOP3.LUT R5, R5, 0x1, R12, 0xf8, !PT ;  /* 0x0000000105057812 */ /* 0x000fc800078ef80c */
[----:B------:R-:W-:-:S04]  /*18d0*/  LOP3.LUT R5, R5, R10, RZ, 0xc0, !PT ;  /* 0x0000000a05057212 */ /* 0x000fc800078ec0ff */
[----:B------:R-:W-:-:S04]  /*18e0*/  IADD3 R5, PT, PT, R12, R5, RZ ;  /* 0x000000050c057210 */ /* 0x000fc80007ffe0ff */
[----:B------:R-:W-:Y:S01]  /*18f0*/  LOP3.LUT R0, R5, R0, RZ, 0xfc, !PT ;  /* 0x0000000005007212 */ /* 0x000fe200078efcff */
[----:B------:R-:W-:Y:S06]  /*1900*/  BRA `(.L_x_27) ;  /* 0x0000000000107947 */ /* 0x000fec0003800000 */
.L_x_26:
[----:B------:R-:W-:-:S04]  /*1910*/  LOP3.LUT R0, R0, 0x80000000, RZ, 0xc0, !PT ;  /* 0x8000000000007812 */ /* 0x000fc800078ec0ff */
[----:B------:R-:W-:Y:S01]  /*1920*/  LOP3.LUT R0, R0, 0x7f800000, RZ, 0xfc, !PT ;  /* 0x7f80000000007812 */ /* 0x000fe200078efcff */
[----:B------:R-:W-:Y:S06]  /*1930*/  BRA `(.L_x_27) ;  /* 0x0000000000047947 */ /* 0x000fec0003800000 */
.L_x_25:
[----:B------:R-:W-:-:S07]  /*1940*/  IMAD R0, R5, 0x800000, R0 ;  /* 0x0080000005007824 */ /* 0x000fce00078e0200 */
.L_x_27:
[----:B------:R-:W-:Y:S05]  /*1950*/  BSYNC.RECONVERGENT B3 ;  /* 0x0000000000037941 */ /* 0x000fea0003800200 */
.L_x_24:
[----:B------:R-:W-:Y:S05]  /*1960*/  BRA `(.L_x_28) ;  /* 0x0000000000207947 */ /* 0x000fea0003800000 */
.L_x_23:
[----:B------:R-:W-:-:S04]  /*1970*/  LOP3.LUT R0, R11, 0x80000000, R0, 0x48, !PT ;  /* 0x800000000b007812 */ /* 0x000fc800078e4800 */
[----:B------:R-:W-:Y:S01]  /*1980*/  LOP3.LUT R0, R0, 0x7f800000, RZ, 0xfc, !PT ;  /* 0x7f80000000007812 */ /* 0x000fe200078efcff */
[----:B------:R-:W-:Y:S06]  /*1990*/  BRA `(.L_x_28) ;  /* 0x0000000000147947 */ /* 0x000fec0003800000 */
.L_x_22:
[----:B------:R-:W-:Y:S01]  /*19a0*/  LOP3.LUT R0, R11, 0x80000000, R0, 0x48, !PT ;  /* 0x800000000b007812 */ /* 0x000fe200078e4800 */
[----:B------:R-:W-:Y:S06]  /*19b0*/  BRA `(.L_x_28) ;  /* 0x00000000000c7947 */ /* 0x000fec0003800000 */
.L_x_21:
[----:B------:R-:W0:Y:S01]  /*19c0*/  MUFU.RSQ R0, -QNAN ;  /* 0xffc0000000007908 */ /* 0x000e220000001400 */
[----:B------:R-:W-:Y:S05]  /*19d0*/  BRA `(.L_x_28) ;  /* 0x0000000000047947 */ /* 0x000fea0003800000 */
.L_x_20:
[----:B------:R-:W-:-:S07]  /*19e0*/  FADD.FTZ R0, R0, R3 ;  /* 0x0000000300007221 */ /* 0x000fce0000010000 */
.L_x_28:
[----:B------:R-:W-:Y:S05]  /*19f0*/  BSYNC.RECONVERGENT B2 ;  /* 0x0000000000027941 */ /* 0x000fea0003800200 */
.L_x_18:
[----:B------:R-:W-:-:S04]  /*1a00*/  HFMA2 R5, -RZ, RZ, 0, 0 ;  /* 0x00000000ff057431 */ /* 0x000fc800000001ff */
[----:B0-----:R-:W-:Y:S05]  /*1a10*/  RET.REL.NODEC R4 `(_Z10ncc_kernelPKhiiS0_iiffPf) ;  /* 0xffffffe404787950 */ /* 0x001fea0003c3ffff */
.L_x_29:
[----:B------:R-:W-:-:S00]  /*1a20*/  BRA `(.L_x_29) ;  /* 0xfffffffc00fc7947 */ /* 0x000fc0000383ffff */
[----:B------:R-:W-:-:S00]  /*1a30*/  NOP ;  /* 0x0000000000007918 */ /* 0x000fc00000000000 */
        /* <DEDUP_REMOVED lines=12> */
.L_x_31:


//--------------------- .nv.shared.reserved.0     --------------------------
	.section	.nv.shared.reserved.0,"aw",@nobits
	.weak		__nv_reservedSMEM_offset_0_alias
	.size		__nv_reservedSMEM_offset_0_alias, 0, 64
	.other		__nv_reservedSMEM_offset_0_alias,@"STO_CUDA_RESERVED_SHARED STV_DEFAULT"
__nv_reservedSMEM_offset_0_alias:
	.zero		0
	.zero		64


//--------------------- .nv.constant0._Z10ncc_kernelPKhiiS0_iiffPf --------------------------
	.section	.nv.constant0._Z10ncc_kernelPKhiiS0_iiffPf,"a",@progbits
	.sectionflags	@""
	.align	4
.nv.constant0._Z10ncc_kernelPKhiiS0_iiffPf:
	.zero		944


//--------------------- SYMBOLS --------------------------

	.type		.nv.reservedSmem.offset0,@object
	.size		.nv.reservedSmem.offset0,0x4
